	.target	sm_90a

	.elftype	@"ET_EXEC"


//--------------------- .note.nv.tkinfo           --------------------------
	.section	.note.nv.tkinfo,"",@"SHT_NOTE"
	.sectionflags	@"SHF_NOTE_NV_TKINFO"
	.tkinfo
        /*0018*/ 	.word	0x00000002
        /*0030*/ 	.string	""
        /*0030*/ 	.string	"ptxas"
        /*0030*/ 	.string	"Cuda compilation tools, release 13.0, V13.0.88"
        /*0030*/ 	.string	"Build cuda_13.0.r13.0/compiler.36424714_0"
        /*0030*/ 	.string	"-arch sm_90a -m 64 "



//--------------------- .note.nv.cuinfo           --------------------------
	.section	.note.nv.cuinfo,"",@"SHT_NOTE"
	.sectionflags	@"SHF_NOTE_NV_CUINFO"
        /*0018*/ 	.short	0x0002
        /*001a*/ 	.short	0x005a
        /*001c*/ 	.short	0x0082
	.zero		2


//--------------------- .nv.info                  --------------------------
	.section	.nv.info,"",@"SHT_CUDA_INFO"
	.align	4


	//----- nvinfo : EIATTR_REGCOUNT
	.align		4
        /*0000*/ 	.byte	0x04, 0x2f
        /*0002*/ 	.short	(.L_15 - .L_14)
	.align		4
.L_14:
        /*0004*/ 	.word	index@(_ZN7cutlass13device_kernelINS_4gemm6kernel13GemmUniversalIN4cute5tupleIJiiiiEEENS1_10collective13CollectiveMmaINS1_34MainloopSm90TmaGmmaWarpSpecializedILi4ENS5_IJNS4_1CILi2EEESB_NSA_ILi1EEEEEENS1_32KernelTmaWarpSpecializedPingpongEEENS5_IJNSA_ILi64EEENSA_ILi256EEESG_EEENS_10tfloat32_tENS5_IJlSC_lEEESJ_SK_NS4_8TiledMMAINS4_8MMA_AtomIJNS4_4SM904GMMA30MMA_64x256x8_F32TF32TF32_SS_TNILNSO_7ScaleInE1ELSQ_1EEEEEENS4_6LayoutINS5_IJSC_SC_SC_EEENS5_IJNSA_ILi0EEESV_SV_EEEEENS5_IJNS4_10UnderscoreESY_SY_EEEEENS4_23SM90_TMA_LOAD_MULTICASTENS4_14ComposedLayoutINS4_7SwizzleILi3ELi4ELi3EEENS4_18smem_ptr_flag_bitsILi32EEENST_INS5_IJNSA_ILi8EEENSA_ILi32EEEEEENS5_IJS18_SC_EEEEEEEvNS4_8identityES11_S1C_vS1D_EENS_8epilogue10collective6detail29Sm90TmaWarpSpecializedAdapterINS1G_15DefaultEpilogueISJ_SK_SK_NS1F_6thread17LinearCombinationISJ_Li1EffLNS1K_9ScaleType4KindE0ELNS_15FloatRoundStyleE2ESJ_EENS1_15EpilogueDefaultEEEEEvvEEEEvNT_6ParamsE)
        /*0008*/ 	.word	0x000000a8


	//----- nvinfo : EIATTR_FRAME_SIZE
	.align		4
.L_15:
        /*000c*/ 	.byte	0x04, 0x11
        /*000e*/ 	.short	(.L_17 - .L_16)
	.align		4
.L_16:
        /*0010*/ 	.word	index@(_ZN7cutlass13device_kernelINS_4gemm6kernel13GemmUniversalIN4cute5tupleIJiiiiEEENS1_10collective13CollectiveMmaINS1_34MainloopSm90TmaGmmaWarpSpecializedILi4ENS5_IJNS4_1CILi2EEESB_NSA_ILi1EEEEEENS1_32KernelTmaWarpSpecializedPingpongEEENS5_IJNSA_ILi64EEENSA_ILi256EEESG_EEENS_10tfloat32_tENS5_IJlSC_lEEESJ_SK_NS4_8TiledMMAINS4_8MMA_AtomIJNS4_4SM904GMMA30MMA_64x256x8_F32TF32TF32_SS_TNILNSO_7ScaleInE1ELSQ_1EEEEEENS4_6LayoutINS5_IJSC_SC_SC_EEENS5_IJNSA_ILi0EEESV_SV_EEEEENS5_IJNS4_10UnderscoreESY_SY_EEEEENS4_23SM90_TMA_LOAD_MULTICASTENS4_14ComposedLayoutINS4_7SwizzleILi3ELi4ELi3EEENS4_18smem_ptr_flag_bitsILi32EEENST_INS5_IJNSA_ILi8EEENSA_ILi32EEEEEENS5_IJS18_SC_EEEEEEEvNS4_8identityES11_S1C_vS1D_EENS_8epilogue10collective6detail29Sm90TmaWarpSpecializedAdapterINS1G_15DefaultEpilogueISJ_SK_SK_NS1F_6thread17LinearCombinationISJ_Li1EffLNS1K_9ScaleType4KindE0ELNS_15FloatRoundStyleE2ESJ_EENS1_15EpilogueDefaultEEEEEvvEEEEvNT_6ParamsE)
        /*0014*/ 	.word	0x00000000


	//----- nvinfo : EIATTR_MIN_STACK_SIZE
	.align		4
.L_17:
        /*0018*/ 	.byte	0x04, 0x12
        /*001a*/ 	.short	(.L_19 - .L_18)
	.align		4
.L_18:
        /*001c*/ 	.word	index@(_ZN7cutlass13device_kernelINS_4gemm6kernel13GemmUniversalIN4cute5tupleIJiiiiEEENS1_10collective13CollectiveMmaINS1_34MainloopSm90TmaGmmaWarpSpecializedILi4ENS5_IJNS4_1CILi2EEESB_NSA_ILi1EEEEEENS1_32KernelTmaWarpSpecializedPingpongEEENS5_IJNSA_ILi64EEENSA_ILi256EEESG_EEENS_10tfloat32_tENS5_IJlSC_lEEESJ_SK_NS4_8TiledMMAINS4_8MMA_AtomIJNS4_4SM904GMMA30MMA_64x256x8_F32TF32TF32_SS_TNILNSO_7ScaleInE1ELSQ_1EEEEEENS4_6LayoutINS5_IJSC_SC_SC_EEENS5_IJNSA_ILi0EEESV_SV_EEEEENS5_IJNS4_10UnderscoreESY_SY_EEEEENS4_23SM90_TMA_LOAD_MULTICASTENS4_14ComposedLayoutINS4_7SwizzleILi3ELi4ELi3EEENS4_18smem_ptr_flag_bitsILi32EEENST_INS5_IJNSA_ILi8EEENSA_ILi32EEEEEENS5_IJS18_SC_EEEEEEEvNS4_8identityES11_S1C_vS1D_EENS_8epilogue10collective6detail29Sm90TmaWarpSpecializedAdapterINS1G_15DefaultEpilogueISJ_SK_SK_NS1F_6thread17LinearCombinationISJ_Li1EffLNS1K_9ScaleType4KindE0ELNS_15FloatRoundStyleE2ESJ_EENS1_15EpilogueDefaultEEEEEvvEEEEvNT_6ParamsE)
        /*0020*/ 	.word	0x00000000
.L_19:


//--------------------- .nv.compat                --------------------------
	.section	.nv.compat,"",@"SHT_CUDA_COMPAT_INFO"
	.align	4
        /*0000*/ 	.byte	0x02, 0x09, 0x01, 0x00, 0x02, 0x02, 0x04, 0x00, 0x02, 0x05, 0x05, 0x00, 0x03, 0x07, 0x01, 0x01
        /*0010*/ 	.byte	0x02, 0x03, 0x01, 0x00, 0x02, 0x06, 0x01, 0x00, 0x04, 0x0b, 0x08, 0x00, 0x00, 0x00, 0x00, 0x00
        /*0020*/ 	.byte	0x00, 0x00, 0x00, 0x00


//--------------------- .nv.info._ZN7cutlass13device_kernelINS_4gemm6kernel13GemmUniversalIN4cute5tupleIJiiiiEEENS1_10collective13CollectiveMmaINS1_34MainloopSm90TmaGmmaWarpSpecializedILi4ENS5_IJNS4_1CILi2EEESB_NSA_ILi1EEEEEENS1_32KernelTmaWarpSpecializedPingpongEEENS5_IJNSA_ILi64EEENSA_ILi256EEESG_EEENS_10tfloat32_tENS5_IJlSC_lEEESJ_SK_NS4_8TiledMMAINS4_8MMA_AtomIJNS4_4SM904GMMA30MMA_64x256x8_F32TF32TF32_SS_TNILNSO_7ScaleInE1ELSQ_1EEEEEENS4_6LayoutINS5_IJSC_SC_SC_EEENS5_IJNSA_ILi0EEESV_SV_EEEEENS5_IJNS4_10UnderscoreESY_SY_EEEEENS4_23SM90_TMA_LOAD_MULTICASTENS4_14ComposedLayoutINS4_7SwizzleILi3ELi4ELi3EEENS4_18smem_ptr_flag_bitsILi32EEENST_INS5_IJNSA_ILi8EEENSA_ILi32EEEEEENS5_IJS18_SC_EEEEEEEvNS4_8identityES11_S1C_vS1D_EENS_8epilogue10collective6detail29Sm90TmaWarpSpecializedAdapterINS1G_15DefaultEpilogueISJ_SK_SK_NS1F_6thread17LinearCombinationISJ_Li1EffLNS1K_9ScaleType4KindE0ELNS_15FloatRoundStyleE2ESJ_EENS1_15EpilogueDefaultEEEEEvvEEEEvNT_6ParamsE --------------------------
	.section	.nv.info._ZN7cutlass13device_kernelINS_4gemm6kernel13GemmUniversalIN4cute5tupleIJiiiiEEENS1_10collective13CollectiveMmaINS1_34MainloopSm90TmaGmmaWarpSpecializedILi4ENS5_IJNS4_1CILi2EEESB_NSA_ILi1EEEEEENS1_32KernelTmaWarpSpecializedPingpongEEENS5_IJNSA_ILi64EEENSA_ILi256EEESG_EEENS_10tfloat32_tENS5_IJlSC_lEEESJ_SK_NS4_8TiledMMAINS4_8MMA_AtomIJNS4_4SM904GMMA30MMA_64x256x8_F32TF32TF32_SS_TNILNSO_7ScaleInE1ELSQ_1EEEEEENS4_6LayoutINS5_IJSC_SC_SC_EEENS5_IJNSA_ILi0EEESV_SV_EEEEENS5_IJNS4_10UnderscoreESY_SY_EEEEENS4_23SM90_TMA_LOAD_MULTICASTENS4_14ComposedLayoutINS4_7SwizzleILi3ELi4ELi3EEENS4_18smem_ptr_flag_bitsILi32EEENST_INS5_IJNSA_ILi8EEENSA_ILi32EEEEEENS5_IJS18_SC_EEEEEEEvNS4_8identityES11_S1C_vS1D_EENS_8epilogue10collective6detail29Sm90TmaWarpSpecializedAdapterINS1G_15DefaultEpilogueISJ_SK_SK_NS1F_6thread17LinearCombinationISJ_Li1EffLNS1K_9ScaleType4KindE0ELNS_15FloatRoundStyleE2ESJ_EENS1_15EpilogueDefaultEEEEEvvEEEEvNT_6ParamsE,"",@"SHT_CUDA_INFO"
	.sectionflags	@""
	.align	4


	//----- nvinfo : EIATTR_CUDA_API_VERSION
	.align		4
        /*0000*/ 	.byte	0x04, 0x37
        /*0002*/ 	.short	(.L_21 - .L_20)
.L_20:
        /*0004*/ 	.word	0x00000082


	//----- nvinfo : EIATTR_KPARAM_INFO
	.align		4
.L_21:
        /*0008*/ 	.byte	0x04, 0x17
        /*000a*/ 	.short	(.L_23 - .L_22)
.L_22:
        /*000c*/ 	.word	0x00000000
        /*0010*/ 	.short	0x0000
        /*0012*/ 	.short	0x0070
        /*0014*/ 	.byte	0x00, 0xf0, 0x01, 0x10


	//----- nvinfo : EIATTR_SPARSE_MMA_MASK
	.align		4
.L_23:
        /*0018*/ 	.byte	0x03, 0x50
        /*001a*/ 	.short	0x0000


	//----- nvinfo : EIATTR_MAXREG_COUNT
	.align		4
        /*001c*/ 	.byte	0x03, 0x1b
        /*001e*/ 	.short	0x00a8


	//----- nvinfo : EIATTR_NUM_BARRIERS
	.align		4
        /*0020*/ 	.byte	0x02, 0x4c
        /*0022*/ 	.byte	0x01
	.zero		1


	//----- nvinfo : EIATTR_EXTERNS
	.align		4
        /*0024*/ 	.byte	0x04, 0x0f
        /*0026*/ 	.short	(.L_25 - .L_24)


	//   ....[0]....
	.align		4
.L_24:
        /*0028*/ 	.word	index@(__assertfail)


	//----- nvinfo : EIATTR_MERCURY_ISA_VERSION
	.align		4
.L_25:
        /*002c*/ 	.byte	0x03, 0x5f
        /*002e*/ 	.short	0x0101


	//----- nvinfo : EIATTR_INT_WARP_WIDE_INSTR_OFFSETS
	.align		4
        /*0030*/ 	.byte	0x04, 0x31
        /*0032*/ 	.short	(.L_27 - .L_26)


	//   ....[0]....
.L_26:
        /*0034*/ 	.word	0x000005a0


	//   ....[1]....
        /*0038*/ 	.word	0x00000600


	//   ....[2]....
        /*003c*/ 	.word	0x00000690


	//   ....[3]....
        /*0040*/ 	.word	0x000006a0


	//   ....[4]....
        /*0044*/ 	.word	0x000006b0


	//   ....[5]....
        /*0048*/ 	.word	0x000006d0


	//   ....[6]....
        /*004c*/ 	.word	0x000007f0


	//   ....[7]....
        /*0050*/ 	.word	0x00000800


	//   ....[8]....
        /*0054*/ 	.word	0x000025b0


	//----- nvinfo : EIATTR_COOP_GROUP_MASK_REGIDS
	.align		4
.L_27:
        /*0058*/ 	.byte	0x04, 0x29
        /*005a*/ 	.short	(.L_29 - .L_28)


	//   ....[0]....
.L_28:
        /*005c*/ 	.word	0xffffffff


	//   ....[1]....
        /*0060*/ 	.word	0xffffffff


	//   ....[2]....
        /*0064*/ 	.word	0xffffffff


	//   ....[3]....
        /*0068*/ 	.word	0xffffffff


	//   ....[4]....
        /*006c*/ 	.word	0xffffffff


	//   ....[5]....
        /*0070*/ 	.word	0xffffffff


	//   ....[6]....
        /*0074*/ 	.word	0xffffffff


	//----- nvinfo : EIATTR_COOP_GROUP_INSTR_OFFSETS
	.align		4
.L_29:
        /*0078*/ 	.byte	0x04, 0x28
        /*007a*/ 	.short	(.L_31 - .L_30)


	//   ....[0]....
.L_30:
        /*007c*/ 	.word	0x00000060


	//   ....[1]....
        /*0080*/ 	.word	0x00000080


	//   ....[2]....
        /*0084*/ 	.word	0x00000180


	//   ....[3]....
        /*0088*/ 	.word	0x000003b0


	//   ....[4]....
        /*008c*/ 	.word	0x000003f0


	//   ....[5]....
        /*0090*/ 	.word	0x00000720


	//   ....[6]....
        /*0094*/ 	.word	0x00000980


	//----- nvinfo : EIATTR_REG_RECONFIG
	.align		4
.L_31:
        /*0098*/ 	.byte	0x01, 0x54
	.zero		2


	//----- nvinfo : EIATTR_SYSCALL_OFFSETS
	.align		4
        /*009c*/ 	.byte	0x04, 0x46
        /*009e*/ 	.short	(.L_33 - .L_32)


	//   ....[0]....
.L_32:
        /*00a0*/ 	.word	0x000018e0


	//----- nvinfo : EIATTR_MBARRIER_INSTR_OFFSETS
	.align		4
.L_33:
        /*00a4*/ 	.byte	0x04, 0x39
        /*00a6*/ 	.short	(.L_35 - .L_34)


	//   ....[0]....
.L_34:
        /*00a8*/ 	.word	0x00000300
        /*00ac*/ 	.word	0x000000ff
        /*00b0*/ 	.word	0x00000000
        /*00b4*/ 	.short	0x0100
        /*00b6*/ 	.byte	0x07
	.zero		1


	//   ....[1]....
        /*00b8*/ 	.word	0x00000310
        /*00bc*/ 	.word	0x000000ff
        /*00c0*/ 	.word	0x00000020
        /*00c4*/ 	.short	0x0100
        /*00c6*/ 	.byte	0x07
	.zero		1


	//   ....[2]....
        /*00c8*/ 	.word	0x00000320
        /*00cc*/ 	.word	0x000000ff
        /*00d0*/ 	.word	0x00000008
        /*00d4*/ 	.short	0x0100
        /*00d6*/ 	.byte	0x07
	.zero		1


	//   ....[3]....
        /*00d8*/ 	.word	0x00000330
        /*00dc*/ 	.word	0x000000ff
        /*00e0*/ 	.word	0x00000028
        /*00e4*/ 	.short	0x0100
        /*00e6*/ 	.byte	0x07
	.zero		1


	//   ....[4]....
        /*00e8*/ 	.word	0x00000340
        /*00ec*/ 	.word	0x000000ff
        /*00f0*/ 	.word	0x00000010
        /*00f4*/ 	.short	0x0100
        /*00f6*/ 	.byte	0x07
	.zero		1


	//   ....[5]....
        /*00f8*/ 	.word	0x00000350
        /*00fc*/ 	.word	0x000000ff
        /*0100*/ 	.word	0x00000030
        /*0104*/ 	.short	0x0100
        /*0106*/ 	.byte	0x07
	.zero		1


	//   ....[6]....
        /*0108*/ 	.word	0x00000360
        /*010c*/ 	.word	0x000000ff
        /*0110*/ 	.word	0x00000018
        /*0114*/ 	.short	0x0100
        /*0116*/ 	.byte	0x07
	.zero		1


	//   ....[7]....
        /*0118*/ 	.word	0x00000370
        /*011c*/ 	.word	0x000000ff
        /*0120*/ 	.word	0x00000038
        /*0124*/ 	.short	0x0100
        /*0126*/ 	.byte	0x07
	.zero		1


	//   ....[8]....
        /*0128*/ 	.word	0x00000840
        /*012c*/ 	.word	0x000000ff
        /*0130*/ 	.word	0x00000070
        /*0134*/ 	.short	0x0100
        /*0136*/ 	.byte	0x0c
	.zero		1


	//   ....[9]....
        /*0138*/ 	.word	0x000008a0
        /*013c*/ 	.word	0x000000ff
        /*0140*/ 	.word	0x00000078
        /*0144*/ 	.short	0x0100
        /*0146*/ 	.byte	0x0c
	.zero		1


	//   ....[10]....
        /*0148*/ 	.word	0x000008d0
        /*014c*/ 	.word	0x000000ff
        /*0150*/ 	.word	0x00000050
        /*0154*/ 	.short	0x0100
        /*0156*/ 	.byte	0x0d
	.zero		1


	//   ....[11]....
        /*0158*/ 	.word	0x00000910
        /*015c*/ 	.word	0x000000ff
        /*0160*/ 	.word	0x00000058
        /*0164*/ 	.short	0x0100
        /*0166*/ 	.byte	0x0d
	.zero		1


	//   ....[12]....
        /*0168*/ 	.word	0x00000920
        /*016c*/ 	.word	0x000000ff
        /*0170*/ 	.word	0x00000060
        /*0174*/ 	.short	0x0100
        /*0176*/ 	.byte	0x0d
	.zero		1


	//   ....[13]....
        /*0178*/ 	.word	0x00000930
        /*017c*/ 	.word	0x000000ff
        /*0180*/ 	.word	0x00000068
        /*0184*/ 	.short	0x0100
        /*0186*/ 	.byte	0x0d
	.zero		1


	//   ....[14]....
        /*0188*/ 	.word	0x000017c0
        /*018c*/ 	.word	0x0000009d
        /*0190*/ 	.word	0x00000000
        /*0194*/ 	.short	0x010a
        /*0196*/ 	.byte	0x2e
	.zero		1


	//   ....[15]....
        /*0198*/ 	.word	0x00001970
        /*019c*/ 	.word	0x00000003
        /*01a0*/ 	.word	0x00000000
        /*01a4*/ 	.short	0x010a
        /*01a6*/ 	.byte	0x3f
	.zero		1


	//   ....[16]....
        /*01a8*/ 	.word	0x000019d0
        /*01ac*/ 	.word	0x00000003
        /*01b0*/ 	.word	0x00000000
        /*01b4*/ 	.short	0x010a
        /*01b6*/ 	.byte	0x3f
	.zero		1


	//   ....[17]....
        /*01b8*/ 	.word	0x00001f60
        /*01bc*/ 	.word	0x000000ff
        /*01c0*/ 	.word	0x00000000
        /*01c4*/ 	.short	0x010a
        /*01c6*/ 	.byte	0x04
	.zero		1


	//   ....[18]....
        /*01c8*/ 	.word	0x00001fa0
        /*01cc*/ 	.word	0x000000ff
        /*01d0*/ 	.word	0x00000000
        /*01d4*/ 	.short	0x010a
        /*01d6*/ 	.byte	0x04
	.zero		1


	//   ....[19]....
        /*01d8*/ 	.word	0x00002440
        /*01dc*/ 	.word	0x00000004
        /*01e0*/ 	.word	0x00000000
        /*01e4*/ 	.short	0x0101
        /*01e6*/ 	.byte	0x3f
	.zero		1


	//   ....[20]....
        /*01e8*/ 	.word	0x00002540
        /*01ec*/ 	.word	0x0000009e
        /*01f0*/ 	.word	0x00000000
        /*01f4*/ 	.short	0x0101
        /*01f6*/ 	.byte	0x2f
	.zero		1


	//   ....[21]....
        /*01f8*/ 	.word	0x00002630
        /*01fc*/ 	.word	0x00000000
        /*0200*/ 	.word	0x00000000
        /*0204*/ 	.short	0x0101
        /*0206*/ 	.byte	0x3f
	.zero		1


	//   ....[22]....
        /*0208*/ 	.word	0x000026f0
        /*020c*/ 	.word	0x0000009d
        /*0210*/ 	.word	0x00000010
        /*0214*/ 	.short	0x010a
        /*0216*/ 	.byte	0x2e
	.zero		1


	//   ....[23]....
        /*0218*/ 	.word	0x0000a4c0
        /*021c*/ 	.word	0x000000a0
        /*0220*/ 	.word	0x00000000
        /*0224*/ 	.short	0x0101
        /*0226*/ 	.byte	0x2f
	.zero		1


	//   ....[24]....
        /*0228*/ 	.word	0x0000afc0
        /*022c*/ 	.word	0x00000007
        /*0230*/ 	.word	0x00000020
        /*0234*/ 	.short	0x010a
        /*0236*/ 	.byte	0x3f
	.zero		1


	//   ....[25]....
        /*0238*/ 	.word	0x0000b460
        /*023c*/ 	.word	0x00000002
        /*0240*/ 	.word	0x00000078
        /*0244*/ 	.short	0x0101
        /*0246*/ 	.byte	0x3f
	.zero		1


	//   ....[26]....
        /*0248*/ 	.word	0x0000bbe0
        /*024c*/ 	.word	0x00000005
        /*0250*/ 	.word	0x00000000
        /*0254*/ 	.short	0x010a
        /*0256*/ 	.byte	0x3f
	.zero		1


	//   ....[27]....
        /*0258*/ 	.word	0x0000bc60
        /*025c*/ 	.word	0x00000007
        /*0260*/ 	.word	0x00000000
        /*0264*/ 	.short	0x010a
        /*0266*/ 	.byte	0x3f
	.zero		1


	//   ....[28]....
        /*0268*/ 	.word	0x0000bcf0
        /*026c*/ 	.word	0x00000006
        /*0270*/ 	.word	0x00000000
        /*0274*/ 	.short	0x010a
        /*0276*/ 	.byte	0x3f
	.zero		1


	//   ....[29]....
        /*0278*/ 	.word	0x0000bd80
        /*027c*/ 	.word	0x00000003
        /*0280*/ 	.word	0x00000000
        /*0284*/ 	.short	0x010a
        /*0286*/ 	.byte	0x3f
	.zero		1


	//   ....[30]....
        /*0288*/ 	.word	0x0000bde0
        /*028c*/ 	.word	0x0000009f
        /*0290*/ 	.word	0x00000000
        /*0294*/ 	.short	0x010a
        /*0296*/ 	.byte	0x3f
	.zero		1


	//   ....[31]....
        /*0298*/ 	.word	0x0000be30
        /*029c*/ 	.word	0x00000003
        /*02a0*/ 	.word	0x00000000
        /*02a4*/ 	.short	0x010a
        /*02a6*/ 	.byte	0x3f
	.zero		1


	//   ....[32]....
        /*02a8*/ 	.word	0x0000be90
        /*02ac*/ 	.word	0x00000005
        /*02b0*/ 	.word	0x00000000
        /*02b4*/ 	.short	0x010a
        /*02b6*/ 	.byte	0x3f
	.zero		1


	//   ....[33]....
        /*02b8*/ 	.word	0x0000bee0
        /*02bc*/ 	.word	0x0000009f
        /*02c0*/ 	.word	0x00000010
        /*02c4*/ 	.short	0x010a
        /*02c6*/ 	.byte	0x3f
	.zero		1


	//   ....[34]....
        /*02c8*/ 	.word	0x0000bfb0
        /*02cc*/ 	.word	0x00000007
        /*02d0*/ 	.word	0x00000020
        /*02d4*/ 	.short	0x010a
        /*02d6*/ 	.byte	0x3f
	.zero		1


	//   ....[35]....
        /*02d8*/ 	.word	0x0000c080
        /*02dc*/ 	.word	0x00000005
        /*02e0*/ 	.word	0x00000000
        /*02e4*/ 	.short	0x010a
        /*02e6*/ 	.byte	0x3f
	.zero		1


	//   ....[36]....
        /*02e8*/ 	.word	0x0000c0d0
        /*02ec*/ 	.word	0x00000007
        /*02f0*/ 	.word	0x00000000
        /*02f4*/ 	.short	0x010a
        /*02f6*/ 	.byte	0x3f
	.zero		1


	//   ....[37]....
        /*02f8*/ 	.word	0x0000c120
        /*02fc*/ 	.word	0x00000006
        /*0300*/ 	.word	0x00000000
        /*0304*/ 	.short	0x010a
        /*0306*/ 	.byte	0x3f
	.zero		1


	//----- nvinfo : EIATTR_NUM_MBARRIERS
	.align		4
.L_35:
        /*0308*/ 	.byte	0x03, 0x38
        /*030a*/ 	.short	0x000e


	//----- nvinfo : EIATTR_EXIT_INSTR_OFFSETS
	.align		4
        /*030c*/ 	.byte	0x04, 0x1c
        /*030e*/ 	.short	(.L_37 - .L_36)


	//   ....[0]....
.L_36:
        /*0310*/ 	.word	0x00001490


	//   ....[1]....
        /*0314*/ 	.word	0x000014f0


	//   ....[2]....
        /*0318*/ 	.word	0x0000abd0


	//   ....[3]....
        /*031c*/ 	.word	0x0000ac00


	//   ....[4]....
        /*0320*/ 	.word	0x0000bdd0


	//----- nvinfo : EIATTR_MAX_THREADS
	.align		4
.L_37:
        /*0324*/ 	.byte	0x04, 0x05
        /*0326*/ 	.short	(.L_39 - .L_38)
.L_38:
        /*0328*/ 	.word	0x00000180
        /*032c*/ 	.word	0x00000001
        /*0330*/ 	.word	0x00000001


	//----- nvinfo : EIATTR_CRS_STACK_SIZE
	.align		4
.L_39:
        /*0334*/ 	.byte	0x04, 0x1e
        /*0336*/ 	.short	(.L_41 - .L_40)
.L_40:
        /*0338*/ 	.word	0x00000000


	//----- nvinfo : EIATTR_CBANK_PARAM_SIZE
	.align		4
.L_41:
        /*033c*/ 	.byte	0x03, 0x19
        /*033e*/ 	.short	0x0470


	//----- nvinfo : EIATTR_PARAM_CBANK
	.align		4
        /*0340*/ 	.byte	0x04, 0x0a
        /*0342*/ 	.short	(.L_43 - .L_42)
	.align		4
.L_42:
        /*0344*/ 	.word	index@(.nv.constant0._ZN7cutlass13device_kernelINS_4gemm6kernel13GemmUniversalIN4cute5tupleIJiiiiEEENS1_10collective13CollectiveMmaINS1_34MainloopSm90TmaGmmaWarpSpecializedILi4ENS5_IJNS4_1CILi2EEESB_NSA_ILi1EEEEEENS1_32KernelTmaWarpSpecializedPingpongEEENS5_IJNSA_ILi64EEENSA_ILi256EEESG_EEENS_10tfloat32_tENS5_IJlSC_lEEESJ_SK_NS4_8TiledMMAINS4_8MMA_AtomIJNS4_4SM904GMMA30MMA_64x256x8_F32TF32TF32_SS_TNILNSO_7ScaleInE1ELSQ_1EEEEEENS4_6LayoutINS5_IJSC_SC_SC_EEENS5_IJNSA_ILi0EEESV_SV_EEEEENS5_IJNS4_10UnderscoreESY_SY_EEEEENS4_23SM90_TMA_LOAD_MULTICASTENS4_14ComposedLayoutINS4_7SwizzleILi3ELi4ELi3EEENS4_18smem_ptr_flag_bitsILi32EEENST_INS5_IJNSA_ILi8EEENSA_ILi32EEEEEENS5_IJS18_SC_EEEEEEEvNS4_8identityES11_S1C_vS1D_EENS_8epilogue10collective6detail29Sm90TmaWarpSpecializedAdapterINS1G_15DefaultEpilogueISJ_SK_SK_NS1F_6thread17LinearCombinationISJ_Li1EffLNS1K_9ScaleType4KindE0ELNS_15FloatRoundStyleE2ESJ_EENS1_15EpilogueDefaultEEEEEvvEEEEvNT_6ParamsE)
        /*0348*/ 	.short	0x0210
        /*034a*/ 	.short	0x0470


	//----- nvinfo : EIATTR_SW_WAR
	.align		4
.L_43:
        /*034c*/ 	.byte	0x04, 0x36
        /*034e*/ 	.short	(.L_45 - .L_44)
.L_44:
        /*0350*/ 	.word	0x00000008
.L_45:


//--------------------- .nv.callgraph             --------------------------
	.section	.nv.callgraph,"",@"SHT_CUDA_CALLGRAPH"
	.align	4
	.sectionentsize	8
	.align		4
        /*0000*/ 	.word	0x00000000
	.align		4
        /*0004*/ 	.word	0xffffffff
	.align		4
        /*0008*/ 	.word	index@(_ZN7cutlass13device_kernelINS_4gemm6kernel13GemmUniversalIN4cute5tupleIJiiiiEEENS1_10collective13CollectiveMmaINS1_34MainloopSm90TmaGmmaWarpSpecializedILi4ENS5_IJNS4_1CILi2EEESB_NSA_ILi1EEEEEENS1_32KernelTmaWarpSpecializedPingpongEEENS5_IJNSA_ILi64EEENSA_ILi256EEESG_EEENS_10tfloat32_tENS5_IJlSC_lEEESJ_SK_NS4_8TiledMMAINS4_8MMA_AtomIJNS4_4SM904GMMA30MMA_64x256x8_F32TF32TF32_SS_TNILNSO_7ScaleInE1ELSQ_1EEEEEENS4_6LayoutINS5_IJSC_SC_SC_EEENS5_IJNSA_ILi0EEESV_SV_EEEEENS5_IJNS4_10UnderscoreESY_SY_EEEEENS4_23SM90_TMA_LOAD_MULTICASTENS4_14ComposedLayoutINS4_7SwizzleILi3ELi4ELi3EEENS4_18smem_ptr_flag_bitsILi32EEENST_INS5_IJNSA_ILi8EEENSA_ILi32EEEEEENS5_IJS18_SC_EEEEEEEvNS4_8identityES11_S1C_vS1D_EENS_8epilogue10collective6detail29Sm90TmaWarpSpecializedAdapterINS1G_15DefaultEpilogueISJ_SK_SK_NS1F_6thread17LinearCombinationISJ_Li1EffLNS1K_9ScaleType4KindE0ELNS_15FloatRoundStyleE2ESJ_EENS1_15EpilogueDefaultEEEEEvvEEEEvNT_6ParamsE)
	.align		4
        /*000c*/ 	.word	index@(__assertfail)
	.align		4
        /*0010*/ 	.word	0x00000000
	.align		4
        /*0014*/ 	.word	0xfffffffe
	.align		4
        /*0018*/ 	.word	0x00000000
	.align		4
        /*001c*/ 	.word	0xfffffffd
	.align		4
        /*0020*/ 	.word	0x00000000
	.align		4
        /*0024*/ 	.word	0xfffffffc


//--------------------- .nv.constant4             --------------------------
	.section	.nv.constant4,"a",@progbits
	.align	8
	.align		8
.nv.constant4:
        /*0000*/ 	.dword	__assertfail
	.align		8
        /*0008*/ 	.dword	__unnamed_1
	.align		8
        /*0010*/ 	.dword	_ZN39_INTERNAL_29198bdf_4_k_cu_fc2e5bea_68964cuda3std3__45__cpo5beginE
	.align		8
        /*0018*/ 	.dword	_ZN39_INTERNAL_29198bdf_4_k_cu_fc2e5bea_68964cuda3std3__45__cpo3endE
	.align		8
        /*0020*/ 	.dword	_ZN39_INTERNAL_29198bdf_4_k_cu_fc2e5bea_68964cuda3std3__45__cpo6cbeginE
	.align		8
        /*0028*/ 	.dword	_ZN39_INTERNAL_29198bdf_4_k_cu_fc2e5bea_68964cuda3std3__45__cpo4cendE
	.align		8
        /*0030*/ 	.dword	_ZN39_INTERNAL_29198bdf_4_k_cu_fc2e5bea_68964cuda3std3__441_GLOBAL__N__29198bdf_4_k_cu_fc2e5bea_68966ignoreE
	.align		8
        /*0038*/ 	.dword	_ZN39_INTERNAL_29198bdf_4_k_cu_fc2e5bea_68964cuda3std3__419piecewise_constructE
	.align		8
        /*0040*/ 	.dword	_ZN39_INTERNAL_29198bdf_4_k_cu_fc2e5bea_68964cuda3std3__48in_placeE
	.align		8
        /*0048*/ 	.dword	_ZN39_INTERNAL_29198bdf_4_k_cu_fc2e5bea_68964cuda3std6ranges3__45__cpo4swapE
	.align		8
        /*0050*/ 	.dword	_ZN39_INTERNAL_29198bdf_4_k_cu_fc2e5bea_68964cuda3std6ranges3__45__cpo9iter_moveE
	.align		8
        /*0058*/ 	.dword	_ZN39_INTERNAL_29198bdf_4_k_cu_fc2e5bea_68964cute7productE
	.align		8
        /*0060*/ 	.dword	_ZN39_INTERNAL_29198bdf_4_k_cu_fc2e5bea_68964cute1_E
	.align		8
        /*0068*/ 	.dword	$str$22
	.align		8
        /*0070*/ 	.dword	$str$23


//--------------------- .text._ZN7cutlass13device_kernelINS_4gemm6kernel13GemmUniversalIN4cute5tupleIJiiiiEEENS1_10collective13CollectiveMmaINS1_34MainloopSm90TmaGmmaWarpSpecializedILi4ENS5_IJNS4_1CILi2EEESB_NSA_ILi1EEEEEENS1_32KernelTmaWarpSpecializedPingpongEEENS5_IJNSA_ILi64EEENSA_ILi256EEESG_EEENS_10tfloat32_tENS5_IJlSC_lEEESJ_SK_NS4_8TiledMMAINS4_8MMA_AtomIJNS4_4SM904GMMA30MMA_64x256x8_F32TF32TF32_SS_TNILNSO_7ScaleInE1ELSQ_1EEEEEENS4_6LayoutINS5_IJSC_SC_SC_EEENS5_IJNSA_ILi0EEESV_SV_EEEEENS5_IJNS4_10UnderscoreESY_SY_EEEEENS4_23SM90_TMA_LOAD_MULTICASTENS4_14ComposedLayoutINS4_7SwizzleILi3ELi4ELi3EEENS4_18smem_ptr_flag_bitsILi32EEENST_INS5_IJNSA_ILi8EEENSA_ILi32EEEEEENS5_IJS18_SC_EEEEEEEvNS4_8identityES11_S1C_vS1D_EENS_8epilogue10collective6detail29Sm90TmaWarpSpecializedAdapterINS1G_15DefaultEpilogueISJ_SK_SK_NS1F_6thread17LinearCombinationISJ_Li1EffLNS1K_9ScaleType4KindE0ELNS_15FloatRoundStyleE2ESJ_EENS1_15EpilogueDefaultEEEEEvvEEEEvNT_6ParamsE --------------------------
	.section	.text._ZN7cutlass13device_kernelINS_4gemm6kernel13GemmUniversalIN4cute5tupleIJiiiiEEENS1_10collective13CollectiveMmaINS1_34MainloopSm90TmaGmmaWarpSpecializedILi4ENS5_IJNS4_1CILi2EEESB_NSA_ILi1EEEEEENS1_32KernelTmaWarpSpecializedPingpongEEENS5_IJNSA_ILi64EEENSA_ILi256EEESG_EEENS_10tfloat32_tENS5_IJlSC_lEEESJ_SK_NS4_8TiledMMAINS4_8MMA_AtomIJNS4_4SM904GMMA30MMA_64x256x8_F32TF32TF32_SS_TNILNSO_7ScaleInE1ELSQ_1EEEEEENS4_6LayoutINS5_IJSC_SC_SC_EEENS5_IJNSA_ILi0EEESV_SV_EEEEENS5_IJNS4_10UnderscoreESY_SY_EEEEENS4_23SM90_TMA_LOAD_MULTICASTENS4_14ComposedLayoutINS4_7SwizzleILi3ELi4ELi3EEENS4_18smem_ptr_flag_bitsILi32EEENST_INS5_IJNSA_ILi8EEENSA_ILi32EEEEEENS5_IJS18_SC_EEEEEEEvNS4_8identityES11_S1C_vS1D_EENS_8epilogue10collective6detail29Sm90TmaWarpSpecializedAdapterINS1G_15DefaultEpilogueISJ_SK_SK_NS1F_6thread17LinearCombinationISJ_Li1EffLNS1K_9ScaleType4KindE0ELNS_15FloatRoundStyleE2ESJ_EENS1_15EpilogueDefaultEEEEEvvEEEEvNT_6ParamsE,"ax",@progbits
	.align	128
.text._ZN7cutlass13device_kernelINS_4gemm6kernel13GemmUniversalIN4cute5tupleIJiiiiEEENS1_10collective13CollectiveMmaINS1_34MainloopSm90TmaGmmaWarpSpecializedILi4ENS5_IJNS4_1CILi2EEESB_NSA_ILi1EEEEEENS1_32KernelTmaWarpSpecializedPingpongEEENS5_IJNSA_ILi64EEENSA_ILi256EEESG_EEENS_10tfloat32_tENS5_IJlSC_lEEESJ_SK_NS4_8TiledMMAINS4_8MMA_AtomIJNS4_4SM904GMMA30MMA_64x256x8_F32TF32TF32_SS_TNILNSO_7ScaleInE1ELSQ_1EEEEEENS4_6LayoutINS5_IJSC_SC_SC_EEENS5_IJNSA_ILi0EEESV_SV_EEEEENS5_IJNS4_10UnderscoreESY_SY_EEEEENS4_23SM90_TMA_LOAD_MULTICASTENS4_14ComposedLayoutINS4_7SwizzleILi3ELi4ELi3EEENS4_18smem_ptr_flag_bitsILi32EEENST_INS5_IJNSA_ILi8EEENSA_ILi32EEEEEENS5_IJS18_SC_EEEEEEEvNS4_8identityES11_S1C_vS1D_EENS_8epilogue10collective6detail29Sm90TmaWarpSpecializedAdapterINS1G_15DefaultEpilogueISJ_SK_SK_NS1F_6thread17LinearCombinationISJ_Li1EffLNS1K_9ScaleType4KindE0ELNS_15FloatRoundStyleE2ESJ_EENS1_15EpilogueDefaultEEEEEvvEEEEvNT_6ParamsE:
        .type           _ZN7cutlass13device_kernelINS_4gemm6kernel13GemmUniversalIN4cute5tupleIJiiiiEEENS1_10collective13CollectiveMmaINS1_34MainloopSm90TmaGmmaWarpSpecializedILi4ENS5_IJNS4_1CILi2EEESB_NSA_ILi1EEEEEENS1_32KernelTmaWarpSpecializedPingpongEEENS5_IJNSA_ILi64EEENSA_ILi256EEESG_EEENS_10tfloat32_tENS5_IJlSC_lEEESJ_SK_NS4_8TiledMMAINS4_8MMA_AtomIJNS4_4SM904GMMA30MMA_64x256x8_F32TF32TF32_SS_TNILNSO_7ScaleInE1ELSQ_1EEEEEENS4_6LayoutINS5_IJSC_SC_SC_EEENS5_IJNSA_ILi0EEESV_SV_EEEEENS5_IJNS4_10UnderscoreESY_SY_EEEEENS4_23SM90_TMA_LOAD_MULTICASTENS4_14ComposedLayoutINS4_7SwizzleILi3ELi4ELi3EEENS4_18smem_ptr_flag_bitsILi32EEENST_INS5_IJNSA_ILi8EEENSA_ILi32EEEEEENS5_IJS18_SC_EEEEEEEvNS4_8identityES11_S1C_vS1D_EENS_8epilogue10collective6detail29Sm90TmaWarpSpecializedAdapterINS1G_15DefaultEpilogueISJ_SK_SK_NS1F_6thread17LinearCombinationISJ_Li1EffLNS1K_9ScaleType4KindE0ELNS_15FloatRoundStyleE2ESJ_EENS1_15EpilogueDefaultEEEEEvvEEEEvNT_6ParamsE,@function
        .size           _ZN7cutlass13device_kernelINS_4gemm6kernel13GemmUniversalIN4cute5tupleIJiiiiEEENS1_10collective13CollectiveMmaINS1_34MainloopSm90TmaGmmaWarpSpecializedILi4ENS5_IJNS4_1CILi2EEESB_NSA_ILi1EEEEEENS1_32KernelTmaWarpSpecializedPingpongEEENS5_IJNSA_ILi64EEENSA_ILi256EEESG_EEENS_10tfloat32_tENS5_IJlSC_lEEESJ_SK_NS4_8TiledMMAINS4_8MMA_AtomIJNS4_4SM904GMMA30MMA_64x256x8_F32TF32TF32_SS_TNILNSO_7ScaleInE1ELSQ_1EEEEEENS4_6LayoutINS5_IJSC_SC_SC_EEENS5_IJNSA_ILi0EEESV_SV_EEEEENS5_IJNS4_10UnderscoreESY_SY_EEEEENS4_23SM90_TMA_LOAD_MULTICASTENS4_14ComposedLayoutINS4_7SwizzleILi3ELi4ELi3EEENS4_18smem_ptr_flag_bitsILi32EEENST_INS5_IJNSA_ILi8EEENSA_ILi32EEEEEENS5_IJS18_SC_EEEEEEEvNS4_8identityES11_S1C_vS1D_EENS_8epilogue10collective6detail29Sm90TmaWarpSpecializedAdapterINS1G_15DefaultEpilogueISJ_SK_SK_NS1F_6thread17LinearCombinationISJ_Li1EffLNS1K_9ScaleType4KindE0ELNS_15FloatRoundStyleE2ESJ_EENS1_15EpilogueDefaultEEEEEvvEEEEvNT_6ParamsE,(.L_x_328 - _ZN7cutlass13device_kernelINS_4gemm6kernel13GemmUniversalIN4cute5tupleIJiiiiEEENS1_10collective13CollectiveMmaINS1_34MainloopSm90TmaGmmaWarpSpecializedILi4ENS5_IJNS4_1CILi2EEESB_NSA_ILi1EEEEEENS1_32KernelTmaWarpSpecializedPingpongEEENS5_IJNSA_ILi64EEENSA_ILi256EEESG_EEENS_10tfloat32_tENS5_IJlSC_lEEESJ_SK_NS4_8TiledMMAINS4_8MMA_AtomIJNS4_4SM904GMMA30MMA_64x256x8_F32TF32TF32_SS_TNILNSO_7ScaleInE1ELSQ_1EEEEEENS4_6LayoutINS5_IJSC_SC_SC_EEENS5_IJNSA_ILi0EEESV_SV_EEEEENS5_IJNS4_10UnderscoreESY_SY_EEEEENS4_23SM90_TMA_LOAD_MULTICASTENS4_14ComposedLayoutINS4_7SwizzleILi3ELi4ELi3EEENS4_18smem_ptr_flag_bitsILi32EEENST_INS5_IJNSA_ILi8EEENSA_ILi32EEEEEENS5_IJS18_SC_EEEEEEEvNS4_8identityES11_S1C_vS1D_EENS_8epilogue10collective6detail29Sm90TmaWarpSpecializedAdapterINS1G_15DefaultEpilogueISJ_SK_SK_NS1F_6thread17LinearCombinationISJ_Li1EffLNS1K_9ScaleType4KindE0ELNS_15FloatRoundStyleE2ESJ_EENS1_15EpilogueDefaultEEEEEvvEEEEvNT_6ParamsE)
        .other          _ZN7cutlass13device_kernelINS_4gemm6kernel13GemmUniversalIN4cute5tupleIJiiiiEEENS1_10collective13CollectiveMmaINS1_34MainloopSm90TmaGmmaWarpSpecializedILi4ENS5_IJNS4_1CILi2EEESB_NSA_ILi1EEEEEENS1_32KernelTmaWarpSpecializedPingpongEEENS5_IJNSA_ILi64EEENSA_ILi256EEESG_EEENS_10tfloat32_tENS5_IJlSC_lEEESJ_SK_NS4_8TiledMMAINS4_8MMA_AtomIJNS4_4SM904GMMA30MMA_64x256x8_F32TF32TF32_SS_TNILNSO_7ScaleInE1ELSQ_1EEEEEENS4_6LayoutINS5_IJSC_SC_SC_EEENS5_IJNSA_ILi0EEESV_SV_EEEEENS5_IJNS4_10UnderscoreESY_SY_EEEEENS4_23SM90_TMA_LOAD_MULTICASTENS4_14ComposedLayoutINS4_7SwizzleILi3ELi4ELi3EEENS4_18smem_ptr_flag_bitsILi32EEENST_INS5_IJNSA_ILi8EEENSA_ILi32EEEEEENS5_IJS18_SC_EEEEEEEvNS4_8identityES11_S1C_vS1D_EENS_8epilogue10collective6detail29Sm90TmaWarpSpecializedAdapterINS1G_15DefaultEpilogueISJ_SK_SK_NS1F_6thread17LinearCombinationISJ_Li1EffLNS1K_9ScaleType4KindE0ELNS_15FloatRoundStyleE2ESJ_EENS1_15EpilogueDefaultEEEEEvvEEEEvNT_6ParamsE,@"STO_CUDA_ENTRY STV_DEFAULT"
_ZN7cutlass13device_kernelINS_4gemm6kernel13GemmUniversalIN4cute5tupleIJiiiiEEENS1_10collective13CollectiveMmaINS1_34MainloopSm90TmaGmmaWarpSpecializedILi4ENS5_IJNS4_1CILi2EEESB_NSA_ILi1EEEEEENS1_32KernelTmaWarpSpecializedPingpongEEENS5_IJNSA_ILi64EEENSA_ILi256EEESG_EEENS_10tfloat32_tENS5_IJlSC_lEEESJ_SK_NS4_8TiledMMAINS4_8MMA_AtomIJNS4_4SM904GMMA30MMA_64x256x8_F32TF32TF32_SS_TNILNSO_7ScaleInE1ELSQ_1EEEEEENS4_6LayoutINS5_IJSC_SC_SC_EEENS5_IJNSA_ILi0EEESV_SV_EEEEENS5_IJNS4_10UnderscoreESY_SY_EEEEENS4_23SM90_TMA_LOAD_MULTICASTENS4_14ComposedLayoutINS4_7SwizzleILi3ELi4ELi3EEENS4_18smem_ptr_flag_bitsILi32EEENST_INS5_IJNSA_ILi8EEENSA_ILi32EEEEEENS5_IJS18_SC_EEEEEEEvNS4_8identityES11_S1C_vS1D_EENS_8epilogue10collective6detail29Sm90TmaWarpSpecializedAdapterINS1G_15DefaultEpilogueISJ_SK_SK_NS1F_6thread17LinearCombinationISJ_Li1EffLNS1K_9ScaleType4KindE0ELNS_15FloatRoundStyleE2ESJ_EENS1_15EpilogueDefaultEEEEEvvEEEEvNT_6ParamsE:
[----:B------:R-:W0:Y:S01]  /*0000*/  LDC R1, c[0x0][0x28] ;  /* 0x00000a00ff017b82 */ /* 0x000e220000000800 */
[----:B------:R-:W1:Y:S01]  /*0010*/  S2R R0, SR_TID.X ;  /* 0x0000000000007919 */ /* 0x000e620000002100 */
[----:B------:R-:W-:Y:S01]  /*0020*/  ELECT P0, URZ, PT ;  /* 0x00000000003f782f */ /* 0x000fe20003800000 */
[----:B------:R-:W-:Y:S01]  /*0030*/  BSSY B0, `(.L_x_0) ;  /* 0x0000014000007945 */ /* 0x000fe20003800000 */
[--C-:B-1----:R-:W-:Y:S02]  /*0040*/  SHF.R.U32.HI R2, RZ, 0x5, R0.reuse ;  /* 0x00000005ff027819 */ /* 0x102fe40000011600 */
[----:B------:R-:W-:-:S03]  /*0050*/  SHF.R.U32.HI R4, RZ, 0x7, R0 ;  /* 0x00000007ff047819 */ /* 0x000fc60000011600 */
[----:B------:R-:W1:Y:S02]  /*0060*/  SHFL.IDX PT, R3, R2, RZ, 0x1f ;  /* 0x00001fff02037589 */ /* 0x000e6400000e0000 */
[----:B-1----:R-:W-:Y:S02]  /*0070*/  R2UR UR6, R3 ;  /* 0x00000000030672ca */ /* 0x002fe400000e0000 */
[----:B------:R1:W2:Y:S11]  /*0080*/  SHFL.IDX PT, R3, R4, RZ, 0x1f ;  /* 0x00001fff04037589 */ /* 0x0002b600000e0000 */
[----:B------:R-:W-:-:S02]  /*0090*/  USHF.R.S32.HI UR4, URZ, 0x1f, UR6 ;  /* 0x0000001f3f047899 */ /* 0x000fc40008011406 */
[----:B------:R-:W-:Y:S02]  /*00a0*/  ISETP.NE.OR P0, PT, RZ, UR6, !P0 ;  /* 0x00000006ff007c0c */ /* 0x000fe4000c705670 */
[----:B------:R-:W-:-:S04]  /*00b0*/  ULEA.HI UR4, UR4, UR6, URZ, 0x2 ;  /* 0x0000000604047291 */ /* 0x000fc8000f8f103f */
[----:B------:R-:W-:-:S04]  /*00c0*/  ULOP3.LUT UR4, UR4, 0xfffffffc, URZ, 0xc0, !UPT ;  /* 0xfffffffc04047892 */ /* 0x000fc8000f8ec03f */
[----:B------:R-:W-:-:S03]  /*00d0*/  UIADD3 UR6, UR6, -UR4, URZ ;  /* 0x8000000406067290 */ /* 0x000fc6000fffe03f */
[----:B012---:R-:W-:Y:S09]  /*00e0*/  @P0 BRA `(.L_x_1) ;  /* 0x0000000000200947 */ /* 0x007ff20003800000 */
[----:B------:R-:W-:Y:S02]  /*00f0*/  ULDC.64 UR4, c[0x0][0x198] ;  /* 0x0000660000047ab9 */ /* 0x000fe40000000a00 */
[----:B------:R-:W-:Y:S02]  /*0100*/  UIADD3 UR8, UP0, UR4, 0xf0, URZ ;  /* 0x000000f004087890 */ /* 0x000fe4000ff1e03f */
[----:B------:R-:W-:Y:S02]  /*0110*/  UIADD3 UR4, UP1, UR4, 0x1f0, URZ ;  /* 0x000001f004047890 */ /* 0x000fe4000ff3e03f */
[----:B------:R-:W-:Y:S02]  /*0120*/  UIADD3.X UR9, URZ, UR5, URZ, UP0, !UPT ;  /* 0x000000053f097290 */ /* 0x000fe400087fe43f */
[----:B------:R-:W-:-:S07]  /*0130*/  UIADD3.X UR5, URZ, UR5, URZ, UP1, !UPT ;  /* 0x000000053f057290 */ /* 0x000fce0008ffe43f */
[----:B------:R0:W-:Y:S02]  /*0140*/  UTMACCTL.PF [UR8] ;  /* 0x00000000080079b9 */ /* 0x0001e40008040000 */
[----:B------:R0:W-:Y:S02]  /*0150*/  UTMACCTL.PF [UR4] ;  /* 0x00000000040079b9 */ /* 0x0001e40008040000 */
[----:B0-----:R-:W-:Y:S01]  /*0160*/  NOP ;  /* 0x0000000000007918 */ /* 0x001fe20000000000 */
.L_x_1:
[----:B------:R-:W-:Y:S05]  /*0170*/  BSYNC B0 ;  /* 0x0000000000007941 */ /* 0x000fea0003800000 */
.L_x_0:
[----:B------:R-:W0:Y:S01]  /*0180*/  SHFL.IDX PT, R5, R2, RZ, 0x1f ;  /* 0x00001fff02057589 */ /* 0x000e2200000e0000 */
[----:B------:R-:W-:Y:S01]  /*0190*/  R2UR UR19, R3 ;  /* 0x00000000031372ca */ /* 0x000fe200000e0000 */
[----:B------:R-:W-:-:S04]  /*01a0*/  UISETP.NE.AND UP0, UPT, UR6, 0x3, UPT ;  /* 0x000000030600788c */ /* 0x000fc8000bf05270 */
[----:B------:R-:W-:-:S08]  /*01b0*/  UISETP.EQ.OR UP0, UPT, UR6, URZ, !UP0 ;  /* 0x0000003f0600728c */ /* 0x000fd0000c702670 */
[----:B------:R-:W-:Y:S02]  /*01c0*/  UIADD3 UR14, UR19, -0x1, URZ ;  /* 0xffffffff130e7890 */ /* 0x000fe4000fffe03f */
[----:B------:R-:W-:Y:S02]  /*01d0*/  UISETP.EQ.AND UP0, UPT, UR19, URZ, UP0 ;  /* 0x0000003f1300728c */ /* 0x000fe40008702270 */
[----:B------:R-:W-:Y:S02]  /*01e0*/  UISETP.GE.U32.AND UP1, UPT, UR14, 0x2, UPT ;  /* 0x000000020e00788c */ /* 0x000fe4000bf26070 */
[----:B------:R-:W-:Y:S01]  /*01f0*/  USEL UR42, URZ, 0x1, !UP0 ;  /* 0x000000013f2a7887 */ /* 0x000fe2000c000000 */
[----:B0-----:R-:W-:-:S03]  /*0200*/  ISETP.NE.AND P0, PT, R5, RZ, PT ;  /* 0x000000ff0500720c */ /* 0x001fc60003f05270 */
[----:B------:R-:W-:-:S10]  /*0210*/  USEL UR42, UR42, 0x2, UP1 ;  /* 0x000000022a2a7887 */ /* 0x000fd40008800000 */
[----:B------:R-:W-:Y:S05]  /*0220*/  @P0 BRA `(.L_x_2) ;  /* 0x0000000000580947 */ /* 0x000fea0003800000 */
[----:B------:R-:W0:Y:S01]  /*0230*/  S2UR UR7, SR_CgaCtaId ;  /* 0x00000000000779c3 */ /* 0x000e220000008800 */
[----:B------:R-:W-:Y:S01]  /*0240*/  UMOV UR4, 0x400 ;  /* 0x0000040000047882 */ /* 0x000fe20000000000 */
[----:B------:R-:W-:Y:S01]  /*0250*/  UMOV UR5, 0x1 ;  /* 0x0000000100057882 */ /* 0x000fe20000000000 */
[----:B------:R-:W-:Y:S01]  /*0260*/  UMOV UR8, 0x3 ;  /* 0x0000000300087882 */ /* 0x000fe20000000000 */
[----:B------:R-:W-:Y:S01]  /*0270*/  ELECT P0, URZ, PT ;  /* 0x00000000003f782f */ /* 0x000fe20003800000 */
[----:B------:R-:W-:-:S04]  /*0280*/  UIADD3 UR8, -UR8, 0x100000, URZ ;  /* 0x0010000008087890 */ /* 0x000fc8000fffe13f */
[----:B------:R-:W-:Y:S02]  /*0290*/  USHF.L.U32 UR9, UR8, 0xb, URZ ;  /* 0x0000000b08097899 */ /* 0x000fe4000800063f */
[----:B------:R-:W-:Y:S02]  /*02a0*/  USHF.L.U32 UR8, UR8, 0x1, URZ ;  /* 0x0000000108087899 */ /* 0x000fe4000800063f */
[----:B0-----:R-:W-:Y:S02]  /*02b0*/  ULEA UR7, UR7, UR4, 0x18 ;  /* 0x0000000407077291 */ /* 0x001fe4000f8ec03f */
[----:B------:R-:W-:-:S04]  /*02c0*/  UIADD3 UR4, -UR5, 0x100000, URZ ;  /* 0x0010000005047890 */ /* 0x000fc8000fffe13f */
[----:B------:R-:W-:Y:S02]  /*02d0*/  USHF.L.U32 UR5, UR4, 0xb, URZ ;  /* 0x0000000b04057899 */ /* 0x000fe4000800063f */
[----:B------:R-:W-:Y:S01]  /*02e0*/  USHF.L.U32 UR4, UR4, 0x1, URZ ;  /* 0x0000000104047899 */ /* 0x000fe2000800063f */
[----:B------:R-:W0:Y:S11]  /*02f0*/  FENCE.VIEW.ASYNC.S ;  /* 0x00000000000073c6 */ /* 0x000e360000000000 */
[----:B0-----:R0:W1:Y:S01]  /*0300*/  SYNCS.EXCH.64 URZ, [UR7], UR4 ;  /* 0x00000004073f75b2 */ /* 0x0010620008000100 */
[----:B------:R0:W2:Y:S01]  /*0310*/  SYNCS.EXCH.64 URZ, [UR7+0x20], UR8 ;  /* 0x00002008073f75b2 */ /* 0x0000a20008000100 */
[----:B------:R0:W3:Y:S01]  /*0320*/  SYNCS.EXCH.64 URZ, [UR7+0x8], UR4 ;  /* 0x00000804073f75b2 */ /* 0x0000e20008000100 */
[----:B------:R0:W4:Y:S01]  /*0330*/  SYNCS.EXCH.64 URZ, [UR7+0x28], UR8 ;  /* 0x00002808073f75b2 */ /* 0x0001220008000100 */
[----:B------:R0:W0:Y:S01]  /*0340*/  SYNCS.EXCH.64 URZ, [UR7+0x10], UR4 ;  /* 0x00001004073f75b2 */ /* 0x0000220008000100 */
[----:B------:R0:W0:Y:S01]  /*0350*/  SYNCS.EXCH.64 URZ, [UR7+0x30], UR8 ;  /* 0x00003008073f75b2 */ /* 0x0000220008000100 */
[----:B------:R0:W0:Y:S01]  /*0360*/  SYNCS.EXCH.64 URZ, [UR7+0x18], UR4 ;  /* 0x00001804073f75b2 */ /* 0x0000220008000100 */
[----:B------:R0:W0:Y:S01]  /*0370*/  SYNCS.EXCH.64 URZ, [UR7+0x38], UR8 ;  /* 0x00003808073f75b2 */ /* 0x0000220008000100 */
[----:B------:R-:W-:Y:S01]  /*0380*/  NOP ;  /* 0x0000000000007918 */ /* 0x000fe20000000000 */
.L_x_2:
[----:B------:R-:W5:Y:S01]  /*0390*/  S2UR UR15, SR_CTAID.X ;  /* 0x00000000000f79c3 */ /* 0x000f620000002500 */
[----:B------:R-:W-:Y:S01]  /*03a0*/  SHF.R.S32.HI R3, RZ, 0x1f, R0 ;  /* 0x0000001fff037819 */ /* 0x000fe20000011400 */
[----:B------:R-:W1:Y:S01]  /*03b0*/  SHFL.IDX PT, R8, R2, RZ, 0x1f ;  /* 0x00001fff02087589 */ /* 0x000e6200000e0000 */
[----:B0-----:R-:W-:Y:S01]  /*03c0*/  ULDC UR4, c[0x0][0x150] ;  /* 0x0000540000047ab9 */ /* 0x001fe20000000800 */
[----:B------:R-:W-:Y:S02]  /*03d0*/  ELECT P0, URZ, PT ;  /* 0x00000000003f782f */ /* 0x000fe40003800000 */
[----:B------:R-:W-:Y:S01]  /*03e0*/  LEA.HI R3, R3, R0, RZ, 0x7 ;  /* 0x0000000003037211 */ /* 0x000fe200078f38ff */
[----:B------:R0:W2:Y:S01]  /*03f0*/  SHFL.IDX PT, R9, R2, RZ, 0x1f ;  /* 0x00001fff02097589 */ /* 0x0000a200000e0000 */
[----:B------:R-:W-:Y:S01]  /*0400*/  ELECT P1, URZ, PT ;  /* 0x00000000003f782f */ /* 0x000fe20003820000 */
[----:B------:R-:W3:Y:S01]  /*0410*/  S2UR UR8, SR_CTAID.Y ;  /* 0x00000000000879c3 */ /* 0x000ee20000002600 */
[----:B------:R-:W-:Y:S01]  /*0420*/  LOP3.LUT R3, R3, 0xffffff80, RZ, 0xc0, !PT ;  /* 0xffffff8003037812 */ /* 0x000fe200078ec0ff */
[----:B------:R-:W-:Y:S01]  /*0430*/  ULDC UR7, c[0x0][0x144] ;  /* 0x0000510000077ab9 */ /* 0x000fe20000000800 */
[----:B------:R-:W-:Y:S01]  /*0440*/  UMOV UR18, 0x80 ;  /* 0x0000008000127882 */ /* 0x000fe20000000000 */
[----:B------:R-:W-:Y:S01]  /*0450*/  NOP ;  /* 0x0000000000007918 */ /* 0x000fe20000000000 */
[----:B------:R-:W-:Y:S01]  /*0460*/  NOP ;  /* 0x0000000000007918 */ /* 0x000fe20000000000 */
[----:B------:R-:W-:Y:S01]  /*0470*/  IMAD.IADD R3, R0, 0x1, -R3 ;  /* 0x0000000100037824 */ /* 0x000fe200078e0a03 */
[----:B0-----:R-:W-:Y:S01]  /*0480*/  SHF.R.S32.HI R2, RZ, 0x1f, R5 ;  /* 0x0000001fff027819 */ /* 0x001fe20000011405 */
[----:B------:R-:W-:Y:S01]  /*0490*/  ULDC UR17, c[0x0][0x148] ;  /* 0x0000520000117ab9 */ /* 0x000fe20000000800 */
[----:B------:R-:W-:Y:S01]  /*04a0*/  IMAD.MOV.U32 R152, RZ, RZ, 0x1 ;  /* 0x00000001ff987424 */ /* 0x000fe200078e00ff */
[----:B------:R-:W-:-:S02]  /*04b0*/  ISETP.NE.AND P2, PT, RZ, UR19, PT ;  /* 0x00000013ff007c0c */ /* 0x000fc4000bf45270 */
[----:B------:R-:W-:Y:S02]  /*04c0*/  SHF.R.S32.HI R6, RZ, 0x1f, R3 ;  /* 0x0000001fff067819 */ /* 0x000fe40000011403 */
[----:B------:R-:W-:Y:S02]  /*04d0*/  LEA.HI R2, R2, R5, RZ, 0x2 ;  /* 0x0000000502027211 */ /* 0x000fe400078f10ff */
[----:B-----5:R-:W-:Y:S02]  /*04e0*/  I2FP.F32.U32 R10, UR15 ;  /* 0x0000000f000a7c45 */ /* 0x020fe40008201000 */
[----:B------:R-:W-:Y:S02]  /*04f0*/  LEA.HI R7, R6, R3, RZ, 0x3 ;  /* 0x0000000306077211 */ /* 0x000fe400078f18ff */
[----:B-1----:R-:W-:Y:S01]  /*0500*/  ISETP.NE.OR P0, PT, R8, RZ, !P0 ;  /* 0x000000ff0800720c */ /* 0x002fe20004705670 */
[----:B------:R-:W-:Y:S01]  /*0510*/  FMUL R10, R10, UR4 ;  /* 0x000000040a0a7c20 */ /* 0x000fe20008400000 */
[--C-:B------:R-:W-:Y:S01]  /*0520*/  SHF.R.S32.HI R8, RZ, 0x3, R7.reuse ;  /* 0x00000003ff087819 */ /* 0x100fe20000011407 */
[----:B------:R-:W-:Y:S01]  /*0530*/  ULDC UR4, c[0x0][0x154] ;  /* 0x0000550000047ab9 */ /* 0x000fe20000000800 */
[----:B------:R-:W-:-:S02]  /*0540*/  SHF.R.S32.HI R7, RZ, 0x1f, R7 ;  /* 0x0000001fff077819 */ /* 0x000fc40000011407 */
[----:B--2---:R-:W-:Y:S01]  /*0550*/  ISETP.NE.OR P1, PT, R9, RZ, !P1 ;  /* 0x000000ff0900720c */ /* 0x004fe20004f25670 */
[----:B------:R-:W0:Y:S01]  /*0560*/  F2I.U32.TRUNC.NTZ R10, R10 ;  /* 0x0000000a000a7305 */ /* 0x000e22000020f000 */
[----:B------:R-:W-:Y:S02]  /*0570*/  LEA.HI R7, R7, R8, RZ, 0x2 ;  /* 0x0000000807077211 */ /* 0x000fe400078f10ff */
[----:B---3--:R-:W-:Y:S02]  /*0580*/  I2FP.F32.U32 R9, UR8 ;  /* 0x0000000800097c45 */ /* 0x008fe40008201000 */
[----:B------:R-:W-:Y:S01]  /*0590*/  LOP3.LUT R7, R7, 0xfffffffc, RZ, 0xc0, !PT ;  /* 0xfffffffc07077812 */ /* 0x000fe200078ec0ff */
[----:B------:R-:W-:Y:S01]  /*05a0*/  VOTEU.ALL UP0, P0 ;  /* 0x00000000003f7886 */ /* 0x000fe20000000000 */
[----:B------:R-:W-:Y:S01]  /*05b0*/  LOP3.LUT R2, R2, 0x3ffffffc, RZ, 0xc0, !PT ;  /* 0x3ffffffc02027812 */ /* 0x000fe200078ec0ff */
[----:B------:R-:W-:Y:S02]  /*05c0*/  FMUL R9, R9, UR4 ;  /* 0x0000000409097c20 */ /* 0x000fe40008400000 */
[----:B------:R-:W-:Y:S01]  /*05d0*/  IMAD.IADD R7, R8, 0x1, -R7 ;  /* 0x0000000108077824 */ /* 0x000fe200078e0a07 */
[----:B------:R-:W1:Y:S01]  /*05e0*/  @!UP0 S2UR UR11, SR_CgaCtaId ;  /* 0x00000000000b89c3 */ /* 0x000e620000008800 */
[----:B------:R-:W-:Y:S01]  /*05f0*/  IMAD.IADD R2, R5, 0x1, -R2 ;  /* 0x0000000105027824 */ /* 0x000fe200078e0a02 */
[----:B------:R-:W-:Y:S01]  /*0600*/  VOTEU.ALL UP1, P1 ;  /* 0x00000000003f7886 */ /* 0x000fe20000820000 */
[----:B------:R-:W2:Y:S01]  /*0610*/  F2I.U32.TRUNC.NTZ R9, R9 ;  /* 0x0000000900097305 */ /* 0x000ea2000020f000 */
[----:B0-----:R-:W-:Y:S01]  /*0620*/  R2UR UR4, R10 ;  /* 0x000000000a0472ca */ /* 0x001fe200000e0000 */
[----:B------:R-:W-:Y:S01]  /*0630*/  IMAD R2, R2, 0x4, R7 ;  /* 0x0000000402027824 */ /* 0x000fe200078e0207 */
[----:B------:R-:W-:Y:S01]  /*0640*/  @!UP0 UMOV UR10, 0x400 ;  /* 0x00000400000a8882 */ /* 0x000fe20000000000 */
[----:B------:R-:W-:Y:S01]  /*0650*/  @!UP1 UMOV UR13, 0x400 ;  /* 0x00000400000d9882 */ /* 0x000fe20000000000 */
[----:B------:R-:W0:Y:S01]  /*0660*/  @!UP1 S2UR UR16, SR_CgaCtaId ;  /* 0x00000000001099c3 */ /* 0x000e220000008800 */
[C---:B------:R-:W-:Y:S01]  /*0670*/  IMAD.SHL.U32 R153, R2.reuse, 0x4, RZ ;  /* 0x0000000402997824 */ /* 0x040fe200078e00ff */
[C---:B------:R-:W-:Y:S01]  /*0680*/  LEA.HI R5, R2.reuse, R2, RZ, 0x1 ;  /* 0x0000000202057211 */ /* 0x040fe200078f08ff */
[----:B------:R-:W-:Y:S01]  /*0690*/  VOTEU.ALL UP2, P1 ;  /* 0x00000000003f7886 */ /* 0x000fe20000840000 */
[----:B------:R-:W-:Y:S01]  /*06a0*/  VOTEU.ALL UP3, P1 ;  /* 0x00000000003f7886 */ /* 0x000fe20000860000 */
[----:B------:R-:W-:Y:S01]  /*06b0*/  VOTEU.ALL UP4, P1 ;  /* 0x00000000003f7886 */ /* 0x000fe20000880000 */
[----:B------:R-:W-:Y:S01]  /*06c0*/  LOP3.LUT R5, R5, 0xfffffffe, RZ, 0xc0, !PT ;  /* 0xfffffffe05057812 */ /* 0x000fe200078ec0ff */
[----:B------:R-:W-:Y:S01]  /*06d0*/  VOTEU.ALL UP5, P1 ;  /* 0x00000000003f7886 */ /* 0x000fe200008a0000 */
[C---:B------:R-:W-:Y:S01]  /*06e0*/  LOP3.LUT R153, R2.reuse, 0xc, R153, 0x78, !PT ;  /* 0x0000000c02997812 */ /* 0x040fe200078e7899 */
[----:B------:R-:W-:Y:S01]  /*06f0*/  UIADD3 UR4, -UR4, URZ, URZ ;  /* 0x0000003f04047290 */ /* 0x000fe2000fffe13f */
[----:B--2---:R-:W-:Y:S01]  /*0700*/  R2UR UR9, R9 ;  /* 0x00000000090972ca */ /* 0x004fe200000e0000 */
[----:B------:R-:W-:Y:S01]  /*0710*/  IMAD.IADD R5, R2, 0x1, -R5 ;  /* 0x0000000102057824 */ /* 0x000fe200078e0a05 */
[----:B------:R2:W3:Y:S01]  /*0720*/  SHFL.IDX PT, R7, R4, RZ, 0x1f ;  /* 0x00001fff04077589 */ /* 0x0004e200000e0000 */
[----:B------:R-:W-:-:S03]  /*0730*/  UIMAD UR7, UR7, UR4, UR15 ;  /* 0x00000004070772a4 */ /* 0x000fc6000f8e020f */
[----:B------:R-:W-:Y:S01]  /*0740*/  UMOV UR4, 0x20 ;  /* 0x0000002000047882 */ /* 0x000fe20000000000 */
[----:B-1----:R-:W-:Y:S02]  /*0750*/  @!UP0 ULEA UR12, UR11, UR10, 0x18 ;  /* 0x0000000a0b0c8291 */ /* 0x002fe4000f8ec03f */
[----:B------:R-:W-:Y:S01]  /*0760*/  ISETP.NE.AND P3, PT, R5, UR7, PT ;  /* 0x0000000705007c0c */ /* 0x000fe2000bf65270 */
[----:B------:R-:W-:-:S04]  /*0770*/  @!UP0 UIADD3 UR4, -UR4, 0x100000, URZ ;  /* 0x0010000004048890 */ /* 0x000fc8000fffe13f */
[----:B------:R-:W-:Y:S02]  /*0780*/  @!UP0 USHF.L.U32 UR5, UR4, 0xb, URZ ;  /* 0x0000000b04058899 */ /* 0x000fe4000800063f */
[----:B------:R-:W-:Y:S01]  /*0790*/  @!UP0 USHF.L.U32 UR4, UR4, 0x1, URZ ;  /* 0x0000000104048899 */ /* 0x000fe2000800063f */
[----:B------:R-:W1:Y:S01]  /*07a0*/  LDC R5, c[0x0][0x140] ;  /* 0x00005000ff057b82 */ /* 0x000e620000000800 */
[----:B------:R-:W-:-:S04]  /*07b0*/  @!UP1 UIADD3 UR10, -UR18, 0x100000, URZ ;  /* 0x00100000120a9890 */ /* 0x000fc8000fffe13f */
[----:B------:R-:W-:Y:S02]  /*07c0*/  @!UP1 USHF.L.U32 UR11, UR10, 0xb, URZ ;  /* 0x0000000b0a0b9899 */ /* 0x000fe4000800063f */
[----:B------:R-:W-:Y:S02]  /*07d0*/  @!UP1 USHF.L.U32 UR10, UR10, 0x1, URZ ;  /* 0x000000010a0a9899 */ /* 0x000fe4000800063f */
[----:B0-----:R-:W-:Y:S01]  /*07e0*/  @!UP1 ULEA UR13, UR16, UR13, 0x18 ;  /* 0x0000000d100d9291 */ /* 0x001fe2000f8ec03f */
[----:B------:R-:W-:Y:S01]  /*07f0*/  VOTEU.ALL UP0, P0 ;  /* 0x00000000003f7886 */ /* 0x000fe20000000000 */
[----:B------:R-:W-:Y:S01]  /*0800*/  VOTEU.ALL UP1, P0 ;  /* 0x00000000003f7886 */ /* 0x000fe20000020000 */
[----:B------:R-:W-:Y:S01]  /*0810*/  UIADD3 UR9, -UR9, URZ, URZ ;  /* 0x0000003f09097290 */ /* 0x000fe2000fffe13f */
[----:B------:R-:W-:Y:S01]  /*0820*/  LOP3.LUT P0, RZ, R3, 0x7, RZ, 0xc0, !PT ;  /* 0x0000000703ff7812 */ /* 0x000fe2000780c0ff */
[----:B------:R-:W0:Y:S02]  /*0830*/  FENCE.VIEW.ASYNC.S ;  /* 0x00000000000073c6 */ /* 0x000e240000000000 */
[----:B0-----:R-:W0:Y:S01]  /*0840*/  @!UP0 SYNCS.EXCH.64 URZ, [UR12+0x70], UR4 ;  /* 0x000070040c3f85b2 */ /* 0x001e220008000100 */
[----:B------:R-:W-:-:S02]  /*0850*/  @P3 LEA.HI R2, R153, R153, RZ, 0x1 ;  /* 0x0000009999023211 */ /* 0x000fc400078f08ff */
[----:B------:R-:W-:Y:S02]  /*0860*/  ISETP.LT.U32.AND P0, PT, R153, 0x4, !P0 ;  /* 0x000000049900780c */ /* 0x000fe40004701070 */
[----:B------:R-:W-:Y:S02]  /*0870*/  @P3 SHF.R.S32.HI R2, RZ, 0x1, R2 ;  /* 0x00000001ff023819 */ /* 0x000fe40000011402 */
[----:B-1----:R-:W-:Y:S02]  /*0880*/  ISETP.EQ.U32.AND P1, PT, R5, 0x1, PT ;  /* 0x000000010500780c */ /* 0x002fe40003f22070 */
[----:B------:R-:W-:Y:S01]  /*0890*/  SEL R5, RZ, 0x1, !P0 ;  /* 0x00000001ff057807 */ /* 0x000fe20004000000 */
[----:B------:R1:W0:Y:S01]  /*08a0*/  @!UP1 SYNCS.EXCH.64 URZ, [UR12+0x78], UR4 ;  /* 0x000078040c3f95b2 */ /* 0x0002220008000100 */
[----:B------:R-:W-:Y:S01]  /*08b0*/  NOP ;  /* 0x0000000000007918 */ /* 0x000fe20000000000 */
[----:B-1----:R-:W-:Y:S01]  /*08c0*/  UIMAD UR4, UR17, UR9, UR8 ;  /* 0x00000009110472a4 */ /* 0x002fe2000f8e0208 */
[----:B------:R2:W1:Y:S05]  /*08d0*/  @!UP2 SYNCS.EXCH.64 URZ, [UR13+0x50], UR10 ;  /* 0x0000500a0d3fa5b2 */ /* 0x00046a0008000100 */
[----:B------:R-:W-:-:S04]  /*08e0*/  @P3 ISETP.NE.AND P4, PT, R2, UR4, PT ;  /* 0x0000000402003c0c */ /* 0x000fc8000bf85270 */
[----:B------:R-:W-:-:S04]  /*08f0*/  @P3 SEL R152, RZ, 0x1, P4 ;  /* 0x00000001ff983807 */ /* 0x000fc80002000000 */
[----:B------:R-:W-:Y:S01]  /*0900*/  LOP3.LUT R152, R152, R5, RZ, 0xc0, !PT ;  /* 0x0000000598987212 */ /* 0x000fe200078ec0ff */
[----:B------:R2:W0:Y:S01]  /*0910*/  @!UP3 SYNCS.EXCH.64 URZ, [UR13+0x58], UR10 ;  /* 0x0000580a0d3fb5b2 */ /* 0x0004220008000100 */
[----:B------:R2:W0:Y:S01]  /*0920*/  @!UP4 SYNCS.EXCH.64 URZ, [UR13+0x60], UR10 ;  /* 0x0000600a0d3fc5b2 */ /* 0x0004220008000100 */
[----:B------:R2:W0:Y:S01]  /*0930*/  @!UP5 SYNCS.EXCH.64 URZ, [UR13+0x68], UR10 ;  /* 0x0000680a0d3fd5b2 */ /* 0x0004220008000100 */
[----:B------:R-:W-:Y:S01]  /*0940*/  NOP ;  /* 0x0000000000007918 */ /* 0x000fe20000000000 */
[----:B--23--:R-:W-:Y:S05]  /*0950*/  @!P1 BRA `(.L_x_3) ;  /* 0x0000000000089947 */ /* 0x00cfea0003800000 */
[----:B01--4-:R-:W-:Y:S01]  /*0960*/  UCGABAR_ARV ;  /* 0x00000000000079c7 */ /* 0x013fe20008000000 */
[----:B------:R-:W-:Y:S05]  /*0970*/  BRA `(.L_x_4) ;  /* 0x0000000000047947 */ /* 0x000fea0003800000 */
.L_x_3:
[----:B01--4-:R-:W-:Y:S01]  /*0980*/  NOP ;  /* 0x0000000000007918 */ /* 0x013fe20000000000 */
.L_x_4:
[----:B------:R-:W-:Y:S01]  /*0990*/  ULDC.64 UR4, c[0x0][0x598] ;  /* 0x0001660000047ab9 */ /* 0x000fe20000000a00 */
[----:B------:R-:W-:Y:S01]  /*09a0*/  ULDC.64 UR50, c[0x0][0x208] ;  /* 0x0000820000327ab9 */ /* 0x000fe20000000a00 */
[----:B------:R-:W-:-:S04]  /*09b0*/  ISETP.NE.U32.AND P0, PT, RZ, UR4, PT ;  /* 0x00000004ff007c0c */ /* 0x000fc8000bf05070 */
[----:B------:R-:W-:-:S13]  /*09c0*/  ISETP.NE.AND.EX P0, PT, RZ, UR5, PT, P0 ;  /* 0x00000005ff007c0c */ /* 0x000fda000bf05300 */
[----:B------:R-:W-:Y:S05]  /*09d0*/  @!P0 BRA `(.L_x_5) ;  /* 0x00000000001c8947 */ /* 0x000fea0003800000 */
[----:B------:R-:W0:Y:S02]  /*09e0*/  LDC.64 R4, c[0x0][0x598] ;  /* 0x00016600ff047b82 */ /* 0x000e240000000a00 */
[----:B0-----:R-:W2:Y:S02]  /*09f0*/  LDG.E.64 R4, desc[UR50][R4.64] ;  /* 0x0000003204047981 */ /* 0x001ea4000c1e1b00 */
[----:B--2---:R-:W-:-:S04]  /*0a00*/  ISETP.NE.U32.AND P0, PT, R4, RZ, PT ;  /* 0x000000ff0400720c */ /* 0x004fc80003f05070 */
[----:B------:R-:W-:-:S13]  /*0a10*/  ISETP.NE.AND.EX P0, PT, R5, RZ, PT, P0 ;  /* 0x000000ff0500720c */ /* 0x000fda0003f05300 */
[----:B------:R-:W-:Y:S05]  /*0a20*/  @!P0 BRA `(.L_x_5) ;  /* 0x0000000000088947 */ /* 0x000fea0003800000 */
[----:B------:R0:W5:Y:S01]  /*0a30*/  LD.E R23, desc[UR50][R4.64] ;  /* 0x0000003204177980 */ /* 0x000162000c101900 */
[----:B------:R-:W-:Y:S05]  /*0a40*/  BRA `(.L_x_6) ;  /* 0x0000000000247947 */ /* 0x000fea0003800000 */
.L_x_5:
[----:B------:R-:W-:Y:S02]  /*0a50*/  ULDC.64 UR4, c[0x0][0x588] ;  /* 0x0001620000047ab9 */ /* 0x000fe40000000a00 */
[----:B------:R-:W-:-:S04]  /*0a60*/  ISETP.NE.U32.AND P0, PT, RZ, UR4, PT ;  /* 0x00000004ff007c0c */ /* 0x000fc8000bf05070 */
[----:B------:R-:W-:-:S13]  /*0a70*/  ISETP.NE.AND.EX P0, PT, RZ, UR5, PT, P0 ;  /* 0x00000005ff007c0c */ /* 0x000fda000bf05300 */
[----:B------:R-:W-:Y:S05]  /*0a80*/  @!P0 BRA `(.L_x_7) ;  /* 0x00000000000c8947 */ /* 0x000fea0003800000 */
[----:B------:R-:W0:Y:S02]  /*0a90*/  LDC.64 R4, c[0x0][0x588] ;  /* 0x00016200ff047b82 */ /* 0x000e240000000a00 */
[----:B0-----:R1:W5:Y:S01]  /*0aa0*/  LDG.E R23, desc[UR50][R4.64] ;  /* 0x0000003204177981 */ /* 0x001362000c1e1900 */
[----:B------:R-:W-:Y:S05]  /*0ab0*/  BRA `(.L_x_6) ;  /* 0x0000000000087947 */ /* 0x000fea0003800000 */
.L_x_7:
[----:B------:R-:W-:Y:S02]  /*0ac0*/  ULDC UR4, c[0x0][0x580] ;  /* 0x0001600000047ab9 */ /* 0x000fe40000000800 */
[----:B------:R-:W-:-:S07]  /*0ad0*/  IMAD.U32 R23, RZ, RZ, UR4 ;  /* 0x00000004ff177e24 */ /* 0x000fce000f8e00ff */
.L_x_6:
[----:B------:R-:W-:Y:S02]  /*0ae0*/  ULDC.64 UR4, c[0x0][0x5a0] ;  /* 0x0001680000047ab9 */ /* 0x000fe40000000a00 */
[----:B------:R-:W-:-:S04]  /*0af0*/  ISETP.NE.U32.AND P0, PT, RZ, UR4, PT ;  /* 0x00000004ff007c0c */ /* 0x000fc8000bf05070 */
[----:B------:R-:W-:-:S13]  /*0b00*/  ISETP.NE.AND.EX P0, PT, RZ, UR5, PT, P0 ;  /* 0x00000005ff007c0c */ /* 0x000fda000bf05300 */
[----:B------:R-:W-:Y:S05]  /*0b10*/  @!P0 BRA `(.L_x_8) ;  /* 0x00000000001c8947 */ /* 0x000fea0003800000 */
[----:B01----:R-:W0:Y:S02]  /*0b20*/  LDC.64 R4, c[0x0][0x5a0] ;  /* 0x00016800ff047b82 */ /* 0x003e240000000a00 */
[----:B0-----:R-:W2:Y:S02]  /*0b30*/  LDG.E.64 R4, desc[UR50][R4.64] ;  /* 0x0000003204047981 */ /* 0x001ea4000c1e1b00 */
[----:B--2---:R-:W-:-:S04]  /*0b40*/  ISETP.NE.U32.AND P0, PT, R4, RZ, PT ;  /* 0x000000ff0400720c */ /* 0x004fc80003f05070 */
[----:B------:R-:W-:-:S13]  /*0b50*/  ISETP.NE.AND.EX P0, PT, R5, RZ, PT, P0 ;  /* 0x000000ff0500720c */ /* 0x000fda0003f05300 */
[----:B------:R-:W-:Y:S05]  /*0b60*/  @!P0 BRA `(.L_x_8) ;  /* 0x0000000000088947 */ /* 0x000fea0003800000 */
[----:B------:R0:W5:Y:S01]  /*0b70*/  LD.E R22, desc[UR50][R4.64] ;  /* 0x0000003204167980 */ /* 0x000162000c101900 */
[----:B------:R-:W-:Y:S05]  /*0b80*/  BRA `(.L_x_9) ;  /* 0x0000000000247947 */ /* 0x000fea0003800000 */
.L_x_8:
[----:B------:R-:W-:Y:S02]  /*0b90*/  ULDC.64 UR4, c[0x0][0x590] ;  /* 0x0001640000047ab9 */ /* 0x000fe40000000a00 */
[----:B------:R-:W-:-:S04]  /*0ba0*/  ISETP.NE.U32.AND P0, PT, RZ, UR4, PT ;  /* 0x00000004ff007c0c */ /* 0x000fc8000bf05070 */
[----:B------:R-:W-:-:S13]  /*0bb0*/  ISETP.NE.AND.EX P0, PT, RZ, UR5, PT, P0 ;  /* 0x00000005ff007c0c */ /* 0x000fda000bf05300 */
[----:B------:R-:W-:Y:S05]  /*0bc0*/  @!P0 BRA `(.L_x_10) ;  /* 0x00000000000c8947 */ /* 0x000fea0003800000 */
[----:B01----:R-:W0:Y:S02]  /*0bd0*/  LDC.64 R4, c[0x0][0x590] ;  /* 0x00016400ff047b82 */ /* 0x003e240000000a00 */
[----:B0-----:R1:W5:Y:S01]  /*0be0*/  LDG.E R22, desc[UR50][R4.64] ;  /* 0x0000003204167981 */ /* 0x001362000c1e1900 */
[----:B------:R-:W-:Y:S05]  /*0bf0*/  BRA `(.L_x_9) ;  /* 0x0000000000087947 */ /* 0x000fea0003800000 */
.L_x_10:
[----:B------:R-:W-:Y:S02]  /*0c00*/  ULDC UR4, c[0x0][0x584] ;  /* 0x0001610000047ab9 */ /* 0x000fe40000000800 */
[----:B------:R-:W-:-:S07]  /*0c10*/  IMAD.U32 R22, RZ, RZ, UR4 ;  /* 0x00000004ff167e24 */ /* 0x000fce000f8e00ff */
.L_x_9:
[----:B------:R-:W-:Y:S01]  /*0c20*/  ULDC UR4, c[0x0][0x65c] ;  /* 0x0001970000047ab9 */ /* 0x000fe20000000800 */
[----:B01----:R-:W0:Y:S01]  /*0c30*/  LDC.64 R4, c[0x0][0x650] ;  /* 0x00019400ff047b82 */ /* 0x003e220000000a00 */
[----:B------:R-:W-:Y:S01]  /*0c40*/  UISETP.NE.AND UP2, UPT, UR4, 0x1, UPT ;  /* 0x000000010400788c */ /* 0x000fe2000bf45270 */
[----:B------:R-:W-:Y:S01]  /*0c50*/  IMAD.MOV.U32 R18, RZ, RZ, -0x1 ;  /* 0xffffffffff127424 */ /* 0x000fe200078e00ff */
[----:B------:R-:W-:Y:S01]  /*0c60*/  UISETP.NE.AND UP0, UPT, UR19, 0x2, UPT ;  /* 0x000000021300788c */ /* 0x000fe2000bf05270 */
[----:B------:R-:W-:Y:S01]  /*0c70*/  IMAD.MOV.U32 R19, RZ, RZ, -0x1 ;  /* 0xffffffffff137424 */ /* 0x000fe200078e00ff */
[----:B------:R-:W-:-:S07]  /*0c80*/  UP2UR UR40, UPR, URZ, 0x4 ;  /* 0x000000043f287883 */ /* 0x000fce0008000000 */
[----:B------:R-:W-:Y:S01]  /*0c90*/  @UP2 ULDC UR12, c[0x0][0x10] ;  /* 0x00000400000c2ab9 */ /* 0x000fe20000000800 */
[----:B------:R-:W-:Y:S01]  /*0ca0*/  @UP2 UMOV UR4, UR8 ;  /* 0x0000000800042c82 */ /* 0x000fe20008000000 */
[----:B------:R-:W-:Y:S01]  /*0cb0*/  @UP2 UMOV UR5, URZ ;  /* 0x0000003f00052c82 */ /* 0x000fe20008000000 */
[----:B------:R-:W-:Y:S01]  /*0cc0*/  @!UP2 ULDC UR16, c[0x0][0xc] ;  /* 0x000003000010aab9 */ /* 0x000fe20000000800 */
[----:B------:R-:W-:Y:S01]  /*0cd0*/  @UP2 UIMAD.WIDE.U32 UR12, UR15, UR12, UR4 ;  /* 0x0000000c0f0c22a5 */ /* 0x000fe2000f8e0004 */
[----:B------:R-:W-:Y:S02]  /*0ce0*/  ULDC UR10, c[0x0][0xc] ;  /* 0x00000300000a7ab9 */ /* 0x000fe40000000800 */
[----:B------:R-:W-:Y:S01]  /*0cf0*/  @UP2 UMOV UR4, URZ ;  /* 0x0000003f00042c82 */ /* 0x000fe20008000000 */
[----:B------:R-:W-:Y:S01]  /*0d00*/  UMOV UR5, URZ ;  /* 0x0000003f00057c82 */ /* 0x000fe20008000000 */
[----:B------:R-:W-:Y:S01]  /*0d10*/  @UP2 UIADD3 UR18, UR13, UR4, URZ ;  /* 0x000000040d122290 */ /* 0x000fe2000fffe03f */
[----:B------:R-:W-:-:S02]  /*0d20*/  ULDC UR11, c[0x0][0x10] ;  /* 0x00000400000b7ab9 */ /* 0x000fc40000000800 */
[----:B------:R-:W-:Y:S01]  /*0d30*/  UMOV UR4, UR15 ;  /* 0x0000000f00047c82 */ /* 0x000fe20008000000 */
[----:B------:R-:W-:Y:S02]  /*0d40*/  UIMAD.WIDE.U32 UR10, UR10, UR11, URZ ;  /* 0x0000000b0a0a72a5 */ /* 0x000fe4000f8e003f */
[----:B------:R-:W-:Y:S01]  /*0d50*/  @!UP2 UIMAD.WIDE.U32 UR4, UR8, UR16, UR4 ;  /* 0x000000100804a2a5 */ /* 0x000fe2000f8e0004 */
[----:B------:R-:W-:Y:S02]  /*0d60*/  ULDC UR13, c[0x0][0x14] ;  /* 0x00000500000d7ab9 */ /* 0x000fe40000000800 */
[----:B------:R-:W-:Y:S02]  /*0d70*/  UIMAD.WIDE.U32 UR38, UR10, UR13, URZ ;  /* 0x0000000d0a2672a5 */ /* 0x000fe4000f8e003f */
[----:B------:R-:W-:Y:S02]  /*0d80*/  UIMAD UR41, UR11, UR13, URZ ;  /* 0x0000000d0b2972a4 */ /* 0x000fe4000f8e023f */
[----:B------:R-:W-:Y:S01]  /*0d90*/  @!UP2 UMOV UR12, UR4 ;  /* 0x00000004000cac82 */ /* 0x000fe20008000000 */
[----:B------:R-:W-:Y:S01]  /*0da0*/  @!UP2 UMOV UR18, UR5 ;  /* 0x000000050012ac82 */ /* 0x000fe20008000000 */
[----:B------:R-:W-:-:S02]  /*0db0*/  UIADD3 UR41, UR39, UR41, URZ ;  /* 0x0000002927297290 */ /* 0x000fc4000fffe03f */
[----:B------:R-:W-:-:S04]  /*0dc0*/  UIADD3 UR4, UP1, UR12, UR38, URZ ;  /* 0x000000260c047290 */ /* 0x000fc8000ff3e03f */
[----:B------:R-:W-:Y:S02]  /*0dd0*/  UIADD3.X UR5, UR18, UR41, URZ, UP1, !UPT ;  /* 0x0000002912057290 */ /* 0x000fe40008ffe43f */
[----:B------:R-:W-:Y:S02]  /*0de0*/  USEL UR4, UR4, UR12, !UP0 ;  /* 0x0000000c04047287 */ /* 0x000fe4000c000000 */
[----:B------:R-:W-:-:S04]  /*0df0*/  USEL UR5, UR5, UR18, !UP0 ;  /* 0x0000001205057287 */ /* 0x000fc8000c000000 */
[----:B0-----:R-:W-:Y:S01]  /*0e00*/  ISETP.LE.U32.AND P0, PT, R4, UR4, PT ;  /* 0x0000000404007c0c */ /* 0x001fe2000bf03070 */
[----:B------:R-:W-:Y:S01]  /*0e10*/  IMAD.U32 R16, RZ, RZ, UR4 ;  /* 0x00000004ff107e24 */ /* 0x000fe2000f8e00ff */
[----:B------:R-:W-:Y:S01]  /*0e20*/  PRMT R4, RZ, 0x7610, R4 ;  /* 0x00007610ff047816 */ /* 0x000fe20000000004 */
[----:B------:R-:W-:Y:S02]  /*0e30*/  IMAD.U32 R2, RZ, RZ, UR5 ;  /* 0x00000005ff027e24 */ /* 0x000fe4000f8e00ff */
[----:B------:R-:W-:-:S03]  /*0e40*/  IMAD.U32 R17, RZ, RZ, UR5 ;  /* 0x00000005ff117e24 */ /* 0x000fc6000f8e00ff */
[----:B------:R-:W-:Y:S01]  /*0e50*/  ISETP.GE.U32.AND.EX P0, PT, R2, R5, PT, P0 ;  /* 0x000000050200720c */ /* 0x000fe20003f06100 */
[----:B------:R-:W-:-:S12]  /*0e60*/  IMAD.MOV.U32 R2, RZ, RZ, -0x1 ;  /* 0xffffffffff027424 */ /* 0x000fd800078e00ff */
[----:B------:R-:W-:Y:S05]  /*0e70*/  @P0 BRA `(.L_x_11) ;  /* 0x0000000400500947 */ /* 0x000fea0003800000 */
[----:B------:R-:W-:Y:S01]  /*0e80*/  ULDC.64 UR18, c[0x0][0x628] ;  /* 0x00018a0000127ab9 */ /* 0x000fe20000000a00 */
[C---:B------:R-:W-:Y:S01]  /*0e90*/  R2UR UR20, R16.reuse ;  /* 0x00000000101472ca */ /* 0x040fe200000e0000 */
[----:B------:R-:W-:Y:S01]  /*0ea0*/  ULDC UR16, c[0x0][0x630] ;  /* 0x00018c0000107ab9 */ /* 0x000fe20000000800 */
[----:B------:R-:W-:Y:S02]  /*0eb0*/  ISETP.NE.U32.AND P0, PT, RZ, UR18, PT ;  /* 0x00000012ff007c0c */ /* 0x000fe4000bf05070 */
[----:B------:R-:W-:Y:S02]  /*0ec0*/  R2UR UR4, R16 ;  /* 0x00000000100472ca */ /* 0x000fe400000e0000 */
[----:B------:R-:W-:Y:S02]  /*0ed0*/  ISETP.NE.AND.EX P0, PT, RZ, UR19, PT, P0 ;  /* 0x00000013ff007c0c */ /* 0x000fe4000bf05300 */
[----:B------:R-:W-:-:S11]  /*0ee0*/  R2UR UR5, R17 ;  /* 0x00000000110572ca */ /* 0x000fd600000e0000 */
[----:B------:R-:W-:Y:S05]  /*0ef0*/  @!P0 BRA `(.L_x_12) ;  /* 0x0000000000308947 */ /* 0x000fea0003800000 */
[----:B------:R-:W-:Y:S01]  /*0f00*/  R2UR UR4, R16 ;  /* 0x00000000100472ca */ /* 0x000fe200000e0000 */
[----:B------:R-:W-:Y:S01]  /*0f10*/  ULDC UR12, c[0x0][0x634] ;  /* 0x00018d00000c7ab9 */ /* 0x000fe20000000800 */
[----:B------:R-:W-:-:S11]  /*0f20*/  R2UR UR15, R17 ;  /* 0x00000000110f72ca */ /* 0x000fd600000e0000 */
[----:B------:R-:W-:-:S04]  /*0f30*/  UIADD3 UR12, UP1, UR4, UR12, URZ ;  /* 0x0000000c040c7290 */ /* 0x000fc8000ff3e03f */
[----:B------:R-:W-:-:S04]  /*0f40*/  UIADD3.X UR15, URZ, UR15, URZ, UP1, !UPT ;  /* 0x0000000f3f0f7290 */ /* 0x000fc80008ffe43f */
[----:B------:R-:W-:-:S04]  /*0f50*/  UIMAD.WIDE.U32 UR4, UR15, UR18, URZ ;  /* 0x000000120f0472a5 */ /* 0x000fc8000f8e003f */
[----:B------:R-:W-:Y:S02]  /*0f60*/  UIMAD.WIDE.U32 UR10, UP1, UR12, UR19, UR4 ;  /* 0x000000130c0a72a5 */ /* 0x000fe4000f820004 */
[----:B------:R-:W-:Y:S02]  /*0f70*/  UIMAD.WIDE.U32 UR4, UR12, UR18, URZ ;  /* 0x000000120c0472a5 */ /* 0x000fe4000f8e003f */
[----:B------:R-:W-:Y:S02]  /*0f80*/  UIADD3.X UR13, URZ, URZ, URZ, UP1, !UPT ;  /* 0x0000003f3f0d7290 */ /* 0x000fe40008ffe43f */
[----:B------:R-:W-:Y:S01]  /*0f90*/  UIADD3 URZ, UP1, UR5, UR10, URZ ;  /* 0x0000000a053f7290 */ /* 0x000fe2000ff3e03f */
[----:B------:R-:W-:-:S03]  /*0fa0*/  UMOV UR12, UR11 ;  /* 0x0000000b000c7c82 */ /* 0x000fc60008000000 */
[----:B------:R-:W-:-:S12]  /*0fb0*/  UIMAD.WIDE.U32.X UR4, UR15, UR19, UR12, UP1 ;  /* 0x000000130f0472a5 */ /* 0x000fd800088e040c */
.L_x_12:
[----:B------:R-:W-:Y:S01]  /*0fc0*/  USHF.R.U64 UR4, UR4, UR16, UR5 ;  /* 0x0000001004047299 */ /* 0x000fe20008001205 */
[----:B------:R-:W-:Y:S01]  /*0fd0*/  R2UR UR11, R17 ;  /* 0x00000000110b72ca */ /* 0x000fe200000e0000 */
[----:B------:R-:W-:Y:S02]  /*0fe0*/  USHF.R.U32.HI UR5, URZ, UR16, UR5 ;  /* 0x000000103f057299 */ /* 0x000fe40008011605 */
[----:B------:R-:W-:Y:S01]  /*0ff0*/  UIADD3 UR12, UP1, URZ, -UR4, URZ ;  /* 0x800000043f0c7290 */ /* 0x000fe2000ff3e03f */
[----:B------:R-:W-:Y:S01]  /*1000*/  ULDC.64 UR18, c[0x0][0x620] ;  /* 0x0001880000127ab9 */ /* 0x000fe20000000a00 */
[----:B------:R-:W-:Y:S02]  /*1010*/  UISETP.NE.AND UP2, UPT, UR40, URZ, UPT ;  /* 0x0000003f2800728c */ /* 0x000fe4000bf45270 */
[----:B------:R-:W-:Y:S01]  /*1020*/  UIADD3.X UR5, URZ, ~UR5, URZ, UP1, !UPT ;  /* 0x800000053f057290 */ /* 0x000fe20008ffe43f */
[----:B------:R-:W-:Y:S01]  /*1030*/  UMOV UR10, UR20 ;  /* 0x00000014000a7c82 */ /* 0x000fe20008000000 */
[----:B------:R-:W-:-:S02]  /*1040*/  ULDC UR13, c[0x0][0x618] ;  /* 0x00018600000d7ab9 */ /* 0x000fc40000000800 */
[----:B------:R-:W-:Y:S02]  /*1050*/  UIMAD UR5, UR5, UR18, URZ ;  /* 0x00000012050572a4 */ /* 0x000fe4000f8e023f */
[----:B------:R-:W-:Y:S02]  /*1060*/  UIMAD.WIDE.U32 UR10, UR12, UR18, UR10 ;  /* 0x000000120c0a72a5 */ /* 0x000fe4000f8e000a */
[----:B------:R-:W-:Y:S02]  /*1070*/  UIMAD UR12, UR12, UR19, UR5 ;  /* 0x000000130c0c72a4 */ /* 0x000fe4000f8e0205 */
[----:B------:R-:W-:Y:S02]  /*1080*/  @UP2 UIMAD UR7, UR17, UR9, UR8 ;  /* 0x00000009110722a4 */ /* 0x000fe4000f8e0208 */
[----:B------:R-:W-:Y:S01]  /*1090*/  UIADD3 UR11, UR11, UR12, URZ ;  /* 0x0000000c0b0b7290 */ /* 0x000fe2000fffe03f */
[----:B------:R-:W-:Y:S01]  /*10a0*/  ULDC.64 UR8, c[0x0][0x640] ;  /* 0x0001900000087ab9 */ /* 0x000fe20000000a00 */
[----:B------:R-:W-:-:S02]  /*10b0*/  ULDC UR15, c[0x0][0x608] ;  /* 0x00018200000f7ab9 */ /* 0x000fc40000000800 */
[----:B------:R-:W-:Y:S01]  /*10c0*/  USHF.R.U64 UR20, UR10, UR13, UR11 ;  /* 0x0000000d0a147299 */ /* 0x000fe2000800120b */
[----:B------:R-:W-:Y:S01]  /*10d0*/  ISETP.NE.U32.AND P0, PT, RZ, UR8, PT ;  /* 0x00000008ff007c0c */ /* 0x000fe2000bf05070 */
[----:B------:R-:W-:Y:S01]  /*10e0*/  USHF.R.U32.HI UR11, URZ, UR13, UR11 ;  /* 0x0000000d3f0b7299 */ /* 0x000fe2000801160b */
[----:B------:R-:W-:Y:S02]  /*10f0*/  ULDC UR21, c[0x0][0x658] ;  /* 0x0001960000157ab9 */ /* 0x000fe40000000800 */
[----:B------:R-:W-:Y:S01]  /*1100*/  ISETP.NE.AND.EX P0, PT, RZ, UR9, PT, P0 ;  /* 0x00000009ff007c0c */ /* 0x000fe2000bf05300 */
[----:B------:R-:W-:Y:S02]  /*1110*/  USHF.R.U64 UR25, UR20, UR15, UR11 ;  /* 0x0000000f14197299 */ /* 0x000fe4000800120b */
[----:B------:R-:W-:Y:S01]  /*1120*/  USHF.R.U32.HI UR11, URZ, UR15, UR11 ;  /* 0x0000000f3f0b7299 */ /* 0x000fe2000801160b */
[----:B------:R-:W-:Y:S01]  /*1130*/  UMOV UR10, 0xffffffff ;  /* 0xffffffff000a7882 */ /* 0x000fe20000000000 */
[----:B------:R-:W-:Y:S01]  /*1140*/  ULDC UR5, c[0x0][0x600] ;  /* 0x0001800000057ab9 */ /* 0x000fe20000000800 */
[----:B------:R-:W-:-:S02]  /*1150*/  USHF.L.U32 UR10, UR10, UR21, URZ ;  /* 0x000000150a0a7299 */ /* 0x000fc4000800063f */
[----:B------:R-:W-:Y:S02]  /*1160*/  USHF.R.U64 UR26, UR25, UR21, UR11 ;  /* 0x00000015191a7299 */ /* 0x000fe4000800120b */
[----:B------:R-:W-:Y:S02]  /*1170*/  ULOP3.LUT UR15, URZ, UR10, URZ, 0x33, !UPT ;  /* 0x0000000a3f0f7292 */ /* 0x000fe4000f8e333f */
[----:B------:R-:W-:Y:S02]  /*1180*/  UIADD3 UR19, UR5, -0x1, URZ ;  /* 0xffffffff05137890 */ /* 0x000fe4000fffe03f */
[----:B------:R-:W-:Y:S01]  /*1190*/  USHF.R.U32.HI UR11, URZ, UR21, UR11 ;  /* 0x000000153f0b7299 */ /* 0x000fe2000801160b */
[----:B------:R-:W-:Y:S01]  /*11a0*/  ULDC UR22, c[0x0][0x648] ;  /* 0x0001920000167ab9 */ /* 0x000fe20000000800 */
[----:B------:R-:W-:Y:S01]  /*11b0*/  ULDC UR23, c[0x0][0x638] ;  /* 0x00018e0000177ab9 */ /* 0x000fe20000000800 */
[----:B------:R-:W-:Y:S01]  /*11c0*/  UMOV UR24, 0x1 ;  /* 0x0000000100187882 */ /* 0x000fe20000000000 */
[----:B------:R-:W-:Y:S01]  /*11d0*/  UMOV UR10, UR26 ;  /* 0x0000001a000a7c82 */ /* 0x000fe20008000000 */
[----:B------:R-:W-:Y:S07]  /*11e0*/  @!P0 BRA `(.L_x_13) ;  /* 0x0000000000308947 */ /* 0x000fee0003800000 */
[----:B------:R-:W-:Y:S02]  /*11f0*/  ULDC UR16, c[0x0][0x64c] ;  /* 0x0001930000107ab9 */ /* 0x000fe40000000800 */
        /* <DEDUP_REMOVED lines=8> */
[----:B------:R-:W-:-:S07]  /*1280*/  UIMAD.WIDE.U32.X UR8, UR18, UR9, UR16, UP1 ;  /* 0x00000009120872a5 */ /* 0x000fce00088e0410 */
[----:B------:R-:W-:Y:S01]  /*1290*/  UMOV UR10, UR8 ;  /* 0x00000008000a7c82 */ /* 0x000fe20008000000 */
[----:B------:R-:W-:-:S05]  /*12a0*/  UMOV UR11, UR9 ;  /* 0x00000009000b7c82 */ /* 0x000fca0008000000 */
.L_x_13:
[----:B------:R-:W-:Y:S01]  /*12b0*/  USHF.R.U64 UR9, UR10, UR22, UR11 ;  /* 0x000000160a097299 */ /* 0x000fe2000800120b */
[----:B------:R-:W-:Y:S01]  /*12c0*/  IMAD.MOV.U32 R4, RZ, RZ, 0x1 ;  /* 0x00000001ff047424 */ /* 0x000fe200078e00ff */
[----:B------:R-:W-:Y:S01]  /*12d0*/  USHF.L.U32 UR8, UR24, UR21, URZ ;  /* 0x0000001518087299 */ /* 0x000fe2000800063f */
[----:B------:R-:W-:Y:S01]  /*12e0*/  IMAD.U32 R19, RZ, RZ, UR4 ;  /* 0x00000004ff137e24 */ /* 0x000fe2000f8e00ff */
[----:B------:R-:W-:Y:S02]  /*12f0*/  ULOP3.LUT UR15, UR25, UR15, URZ, 0xc0, !UPT ;  /* 0x0000000f190f7292 */ /* 0x000fe4000f8ec03f */
[----:B------:R-:W-:Y:S02]  /*1300*/  UIADD3 UR10, -UR9, URZ, URZ ;  /* 0x0000003f090a7290 */ /* 0x000fe4000fffe13f */
[----:B------:R-:W-:Y:S02]  /*1310*/  UIMAD UR15, UR8, UR9, UR15 ;  /* 0x00000009080f72a4 */ /* 0x000fe4000f8e020f */
[----:B------:R-:W-:-:S02]  /*1320*/  ULOP3.LUT UR19, UR20, UR19, URZ, 0xc0, !UPT ;  /* 0x0000001314137292 */ /* 0x000fc4000f8ec03f */
[----:B------:R-:W-:Y:S01]  /*1330*/  UIMAD UR8, UR10, UR23, UR26 ;  /* 0x000000170a0872a4 */ /* 0x000fe2000f8e021a */
[----:B------:R-:W-:Y:S01]  /*1340*/  ULDC UR9, c[0x0][0x610] ;  /* 0x0001840000097ab9 */ /* 0x000fe20000000800 */
[----:B------:R-:W-:Y:S02]  /*1350*/  UISETP.NE.AND UP1, UPT, UR40, URZ, UPT ;  /* 0x0000003f2800728c */ /* 0x000fe4000bf25270 */
[----:B------:R-:W-:Y:S02]  /*1360*/  UIMAD UR7, UR15, UR9, UR7 ;  /* 0x000000090f0772a4 */ /* 0x000fe4000f8e0207 */
[----:B------:R-:W-:-:S04]  /*1370*/  UIMAD UR8, UR8, UR5, UR19 ;  /* 0x00000005080872a4 */ /* 0x000fc8000f8e0213 */
[----:B------:R-:W-:Y:S02]  /*1380*/  USEL UR5, UR8, UR7, !UP1 ;  /* 0x0000000708057287 */ /* 0x000fe4000c800000 */
[----:B------:R-:W-:-:S04]  /*1390*/  USEL UR7, UR7, UR8, !UP1 ;  /* 0x0000000807077287 */ /* 0x000fc8000c800000 */
[----:B------:R-:W-:Y:S02]  /*13a0*/  IMAD.U32 R2, RZ, RZ, UR5 ;  /* 0x00000005ff027e24 */ /* 0x000fe4000f8e00ff */
[----:B------:R-:W-:-:S07]  /*13b0*/  IMAD.U32 R18, RZ, RZ, UR7 ;  /* 0x00000007ff127e24 */ /* 0x000fce000f8e00ff */
.L_x_11:
[----:B------:R-:W-:Y:S05]  /*13c0*/  @!P1 BRA `(.L_x_14) ;  /* 0x00000000000c9947 */ /* 0x000fea0003800000 */
[----:B------:R-:W-:Y:S01]  /*13d0*/  UCGABAR_WAIT ;  /* 0x0000000000007dc7 */ /* 0x000fe20008000000 */
[----:B------:R-:W-:Y:S01]  /*13e0*/  CCTL.IVALL ;  /* 0x00000000ff00798f */ /* 0x000fe20002000000 */
[----:B------:R-:W-:Y:S05]  /*13f0*/  BRA `(.L_x_15) ;  /* 0x0000000000047947 */ /* 0x000fea0003800000 */
.L_x_14:
[----:B------:R-:W-:Y:S06]  /*1400*/  BAR.SYNC.DEFER_BLOCKING 0x0 ;  /* 0x0000000000007b1d */ /* 0x000fec0000010000 */
.L_x_15:
[----:B------:R-:W-:Y:S02]  /*1410*/  ULDC UR4, c[0x0][0x28c] ;  /* 0x0000a30000047ab9 */ /* 0x000fe40000000800 */
[----:B------:R-:W-:-:S04]  /*1420*/  UIADD3 UR4, UR4, 0x3f, URZ ;  /* 0x0000003f04047890 */ /* 0x000fc8000fffe03f */
[----:B------:R-:W-:-:S04]  /*1430*/  USHF.R.S32.HI UR5, URZ, 0x1f, UR4 ;  /* 0x0000001f3f057899 */ /* 0x000fc80008011404 */
[----:B------:R-:W-:-:S04]  /*1440*/  ULEA.HI UR5, UR5, UR4, URZ, 0x6 ;  /* 0x0000000405057291 */ /* 0x000fc8000f8f303f */
[----:B------:R-:W-:Y:S01]  /*1450*/  USHF.R.S32.HI UR37, URZ, 0x6, UR5 ;  /* 0x000000063f257899 */ /* 0x000fe20008011405 */
[----:B------:R-:W-:Y:S11]  /*1460*/  @!P2 BRA `(.L_x_16) ;  /* 0x0000009400dca947 */ /* 0x000ff60003800000 */
[----:B------:R-:W-:-:S06]  /*1470*/  UISETP.GT.U32.AND UP1, UPT, UR14, 0x1, UPT ;  /* 0x000000010e00788c */ /* 0x000fcc000bf24070 */
[----:B------:R-:W-:-:S13]  /*1480*/  PLOP3.LUT P0, PT, PT, PT, UP1, 0x80, 0x0 ;  /* 0x000000000000781c */ /* 0x000fda0003f0f018 */
[----:B------:R-:W-:Y:S05]  /*1490*/  @P0 EXIT ;  /* 0x000000000000094d */ /* 0x000fea0003800000 */
.L_x_17:
[----:B------:R-:W-:-:S08]  /*14a0*/  NOP ;  /* 0x0000000000007918 */ /* 0x000fd00000000000 */
[----:B------:R-:W0:Y:S02]  /*14b0*/  USETMAXREG.TRY_ALLOC.CTAPOOL UP1, 0xe8 ;  /* 0x000000e8000079c8 */ /* 0x000e240008020600 */
[----:B0-----:R-:W-:-:S13]  /*14c0*/  PLOP3.LUT P0, PT, PT, PT, UP1, 0x80, 0x0 ;  /* 0x000000000000781c */ /* 0x001fda0003f0f018 */
[----:B------:R-:W-:Y:S05]  /*14d0*/  @!P0 BRA `(.L_x_17) ;  /* 0xfffffffc00f08947 */ /* 0x000fea000383ffff */
[----:B------:R-:W-:-:S13]  /*14e0*/  LOP3.LUT P0, RZ, R4, 0xff, RZ, 0xc0, !PT ;  /* 0x000000ff04ff7812 */ /* 0x000fda000780c0ff */
[----:B------:R-:W-:Y:S05]  /*14f0*/  @!P0 EXIT ;  /* 0x000000000000894d */ /* 0x000fea0003800000 */
[----:B------:R-:W0:Y:S01]  /*1500*/  S2UR UR5, SR_CgaCtaId ;  /* 0x00000000000579c3 */ /* 0x000e220000008800 */
[----:B------:R-:W-:Y:S01]  /*1510*/  VIADD R7, R7, 0xffffffff ;  /* 0xffffffff07077836 */ /* 0x000fe20000000000 */
[CC--:B------:R-:W-:Y:S01]  /*1520*/  LEA.HI R0, R6.reuse, R3.reuse, RZ, 0x2 ;  /* 0x0000000306007211 */ /* 0x0c0fe200078f10ff */
[----:B------:R-:W-:Y:S01]  /*1530*/  UMOV UR44, 0x400 ;  /* 0x00000400002c7882 */ /* 0x000fe20000000000 */
[----:B------:R-:W-:Y:S01]  /*1540*/  LEA.HI R6, R6, R3, RZ, 0x5 ;  /* 0x0000000306067211 */ /* 0x000fe200078f28ff */
[----:B------:R-:W-:Y:S01]  /*1550*/  USHF.R.U32.HI UR4, URZ, 0x2, UR37 ;  /* 0x000000023f047899 */ /* 0x000fe20008011625 */
[----:B------:R-:W-:Y:S01]  /*1560*/  R2UR UR46, R7 ;  /* 0x00000000072e72ca */ /* 0x000fe200000e0000 */
[----:B------:R-:W-:Y:S01]  /*1570*/  ULOP3.LUT UR45, UR37, 0x3, URZ, 0xc0, !UPT ;  /* 0x00000003252d7892 */ /* 0x000fe2000f8ec03f */
[--C-:B------:R-:W-:Y:S01]  /*1580*/  SHF.R.S32.HI R154, RZ, 0x2, R0.reuse ;  /* 0x00000002ff9a7819 */ /* 0x100fe20000011400 */
[----:B------:R-:W-:Y:S01]  /*1590*/  UISETP.LT.AND UP1, UPT, UR37, 0x1, UPT ;  /* 0x000000012500788c */ /* 0x000fe2000bf21270 */
[----:B------:R-:W-:Y:S01]  /*15a0*/  SHF.R.S32.HI R5, RZ, 0x1f, R0 ;  /* 0x0000001fff057819 */ /* 0x000fe20000011400 */
[----:B------:R-:W-:Y:S01]  /*15b0*/  ULOP3.LUT UR4, UR4, 0x1, URZ, 0xc0, !UPT ;  /* 0x0000000104047892 */ /* 0x000fe2000f8ec03f */
[----:B------:R-:W-:Y:S01]  /*15c0*/  LOP3.LUT R156, R0, 0xfffffffc, RZ, 0xc0, !PT ;  /* 0xfffffffc009c7812 */ /* 0x000fe200078ec0ff */
[----:B------:R-:W-:Y:S01]  /*15d0*/  ULDC UR6, c[0x0][0x284] ;  /* 0x0000a10000067ab9 */ /* 0x000fe20000000800 */
[----:B------:R-:W-:Y:S01]  /*15e0*/  LEA.HI R5, R5, R154, RZ, 0x3 ;  /* 0x0000009a05057211 */ /* 0x000fe200078f18ff */
[----:B------:R-:W-:Y:S01]  /*15f0*/  USEL UR45, UR45, URZ, !UP0 ;  /* 0x0000003f2d2d7287 */ /* 0x000fe2000c000000 */
[----:B------:R-:W-:Y:S01]  /*1600*/  ISETP.NE.AND P0, PT, R7, RZ, PT ;  /* 0x000000ff0700720c */ /* 0x000fe20003f05270 */
[----:B------:R-:W-:Y:S01]  /*1610*/  USEL UR48, UR37, 0x1, UP1 ;  /* 0x0000000125307887 */ /* 0x000fe20008800000 */
[----:B------:R-:W-:Y:S01]  /*1620*/  LOP3.LUT R5, R5, 0xfffffff8, RZ, 0xc0, !PT ;  /* 0xfffffff805057812 */ /* 0x000fe200078ec0ff */
[----:B------:R-:W-:Y:S01]  /*1630*/  USHF.L.U32 UR46, UR46, 0x3, URZ ;  /* 0x000000032e2e7899 */ /* 0x000fe2000800063f */
[----:B------:R-:W-:Y:S01]  /*1640*/  IMAD.IADD R156, R3, 0x1, -R156 ;  /* 0x00000001039c7824 */ /* 0x000fe200078e0a9c */
[----:B------:R-:W-:Y:S01]  /*1650*/  UISETP.EQ.U32.AND UP0, UPT, UR4, 0x1, !UP0 ;  /* 0x000000010400788c */ /* 0x000fe2000c702070 */
[----:B------:R-:W-:Y:S01]  /*1660*/  SEL R172, RZ, 0x1, P0 ;  /* 0x00000001ffac7807 */ /* 0x000fe20000000000 */
[----:B------:R-:W-:Y:S01]  /*1670*/  IMAD.IADD R154, R154, 0x1, -R5 ;  /* 0x000000019a9a7824 */ /* 0x000fe200078e0a05 */
[----:B0-----:R-:W-:Y:S01]  /*1680*/  ULEA UR44, UR5, UR44, 0x18 ;  /* 0x0000002c052c7291 */ /* 0x001fe2000f8ec03f */
[----:B------:R-:W-:Y:S01]  /*1690*/  SHF.R.S32.HI R5, RZ, 0x5, R6 ;  /* 0x00000005ff057819 */ /* 0x000fe20000011406 */
[----:B------:R-:W-:Y:S01]  /*16a0*/  IMAD.U32 R158, RZ, RZ, UR46 ;  /* 0x0000002eff9e7e24 */ /* 0x000fe2000f8e00ff */
[----:B------:R-:W-:Y:S01]  /*16b0*/  ULOP3.LUT UR36, UR42, 0x1, URZ, 0xfc, !UPT ;  /* 0x000000012a247892 */ /* 0x000fe2000f8efc3f */
[--C-:B------:R-:W-:Y:S01]  /*16c0*/  SHF.R.S32.HI R155, RZ, 0x1f, R154.reuse ;  /* 0x0000001fff9b7819 */ /* 0x100fe2000001149a */
[----:B------:R-:W-:Y:S01]  /*16d0*/  UIADD3 UR47, UR44, 0x50, URZ ;  /* 0x000000502c2f7890 */ /* 0x000fe2000fffe03f */
[C-C-:B------:R-:W-:Y:S01]  /*16e0*/  IMAD R161, R5.reuse, -0x10, -R154.reuse ;  /* 0xfffffff005a17824 */ /* 0x140fe200078e0a9a */
[C---:B------:R-:W-:Y:S01]  /*16f0*/  LOP3.LUT R160, R158.reuse, 0x8, RZ, 0xc0, !PT ;  /* 0x000000089ea07812 */ /* 0x040fe200078ec0ff */
[----:B------:R-:W-:Y:S01]  /*1700*/  USHF.L.U32 UR43, UR37, 0x1, URZ ;  /* 0x00000001252b7899 */ /* 0x000fe2000800063f */
[----:B------:R-:W-:Y:S01]  /*1710*/  IMAD.WIDE R154, R5, 0x10, R154 ;  /* 0x00000010059a7825 */ /* 0x000fe200078e029a */
[----:B------:R-:W-:Y:S01]  /*1720*/  LOP3.LUT R158, R158, 0x8, RZ, 0xc, !PT ;  /* 0x000000089e9e7812 */ /* 0x000fe200078e0cff */
[----:B------:R-:W-:Y:S01]  /*1730*/  UIADD3 UR48, -UR48, UR37, URZ ;  /* 0x0000002530307290 */ /* 0x000fe2000fffe13f */
[----:B------:R-:W-:Y:S01]  /*1740*/  LOP3.LUT R160, R160, 0x18, RZ, 0x3c, !PT ;  /* 0x00000018a0a07812 */ /* 0x000fe200078e3cff */
[----:B------:R-:W-:Y:S01]  /*1750*/  IMAD.U32 R157, RZ, RZ, UR47 ;  /* 0x0000002fff9d7e24 */ /* 0x000fe2000f8e00ff */
[----:B------:R-:W-:Y:S01]  /*1760*/  USEL UR49, URZ, 0x1, !UP0 ;  /* 0x000000013f317887 */ /* 0x000fe2000c000000 */
[----:B------:R-:W-:-:S02]  /*1770*/  VIADD R161, R161, UR6 ;  /* 0x00000006a1a17c36 */ /* 0x000fc40008000000 */
[----:B------:R-:W-:-:S09]  /*1780*/  VIADD R159, R157, UR46 ;  /* 0x0000002e9d9f7c36 */ /* 0x000fd20008000000 */
.L_x_293:
[----:B------:R-:W-:Y:S01]  /*1790*/  SHF.L.U32 R0, R172, 0x1f, RZ ;  /* 0x0000001fac007819 */ /* 0x000fe200000006ff */
[----:B------:R-:W-:Y:S02]  /*17a0*/  ULDC UR4, c[0x0][0x28c] ;  /* 0x0000a30000047ab9 */ /* 0x000fe40000000800 */
[----:B------:R-:W-:Y:S01]  /*17b0*/  ISETP.LT.AND P1, PT, RZ, UR4, PT ;  /* 0x00000004ff007c0c */ /* 0x000fe2000bf21270 */
[----:B------:R-:W0:Y:S02]  /*17c0*/  SYNCS.PHASECHK.TRANS64.TRYWAIT P0, [R157+UR46], R0 ;  /* 0x000000009d0075a7 */ /* 0x000e24000800016e */
[----:B0-234-:R-:W-:Y:S10]  /*17d0*/  @!P0 BRA `(.L_x_18) ;  /* 0x000000a400808947 */ /* 0x01dff40003800000 */
.L_x_315:
[----:B------:R-:W-:Y:S05]  /*17e0*/  @P1 BRA `(.L_x_19) ;  /* 0x0000000000401947 */ /* 0x000fea0003800000 */
[----:B0-----:R-:W-:Y:S01]  /*17f0*/  MOV R0, 0x0 ;  /* 0x0000000000007802 */ /* 0x001fe20000000f00 */
[----:B------:R-:W-:Y:S01]  /*1800*/  ULDC.64 UR4, c[0x4][0x68] ;  /* 0x01001a0000047ab9 */ /* 0x000fe20000000a00 */
[----:B------:R-:W-:Y:S01]  /*1810*/  ULDC.64 UR6, c[0x4][0x8] ;  /* 0x0100020000067ab9 */ /* 0x000fe20000000a00 */
[----:B------:R-:W-:Y:S01]  /*1820*/  IMAD.U32 R4, RZ, RZ, UR4 ;  /* 0x00000004ff047e24 */ /* 0x000fe2000f8e00ff */
[----:B------:R0:W1:Y:S01]  /*1830*/  LDC.64 R14, c[0x4][R0] ;  /* 0x01000000000e7b82 */ /* 0x0000620000000a00 */
[----:B------:R-:W-:Y:S01]  /*1840*/  IMAD.U32 R5, RZ, RZ, UR5 ;  /* 0x00000005ff057e24 */ /* 0x000fe2000f8e00ff */
[----:B------:R-:W-:Y:S01]  /*1850*/  ULDC.64 UR4, c[0x4][0x70] ;  /* 0x01001c0000047ab9 */ /* 0x000fe20000000a00 */
[----:B------:R-:W-:Y:S02]  /*1860*/  IMAD.U32 R10, RZ, RZ, UR6 ;  /* 0x00000006ff0a7e24 */ /* 0x000fe4000f8e00ff */
[----:B------:R-:W-:Y:S02]  /*1870*/  IMAD.U32 R6, RZ, RZ, UR4 ;  /* 0x00000004ff067e24 */ /* 0x000fe4000f8e00ff */
[----:B------:R-:W-:-:S02]  /*1880*/  IMAD.U32 R7, RZ, RZ, UR5 ;  /* 0x00000005ff077e24 */ /* 0x000fc4000f8e00ff */
[----:B------:R-:W-:Y:S02]  /*1890*/  IMAD.U32 R11, RZ, RZ, UR7 ;  /* 0x00000007ff0b7e24 */ /* 0x000fe4000f8e00ff */
[----:B------:R-:W-:Y:S02]  /*18a0*/  IMAD.MOV.U32 R8, RZ, RZ, 0x1e1 ;  /* 0x000001e1ff087424 */ /* 0x000fe400078e00ff */
[----:B------:R-:W-:Y:S02]  /*18b0*/  IMAD.MOV.U32 R12, RZ, RZ, 0x1 ;  /* 0x00000001ff0c7424 */ /* 0x000fe400078e00ff */
[----:B0-----:R-:W-:-:S07]  /*18c0*/  IMAD.MOV.U32 R13, RZ, RZ, RZ ;  /* 0x000000ffff0d7224 */ /* 0x001fce00078e00ff */
[----:B------:R-:W-:-:S07]  /*18d0*/  LEPC R20, `(.L_x_19) ;  /* 0x000000001014794e */ /* 0x000fce0000000000 */
[----:B-1---5:R-:W-:Y:S05]  /*18e0*/  CALL.ABS.NOINC R14 ;  /* 0x000000000e007343 */ /* 0x022fea0003c00000 */
.L_x_19:
[----:B0-----:R-:W-:-:S05]  /*18f0*/  IMAD.U32 R0, RZ, RZ, UR36 ;  /* 0x00000024ff007e24 */ /* 0x001fca000f8e00ff */
[----:B------:R-:W-:-:S13]  /*1900*/  ISETP.NE.AND P0, PT, R0, 0x3, PT ;  /* 0x000000030000780c */ /* 0x000fda0003f05270 */
[----:B------:R-:W-:Y:S05]  /*1910*/  @!P0 BRA `(.L_x_20) ;  /* 0x0000000000048947 */ /* 0x000fea0003800000 */
[----:B------:R-:W-:Y:S01]  /*1920*/  BPT.TRAP 0x1 ;  /* 0x000000040000795c */ /* 0x000fe20000300000 */
.L_x_20:
[----:B------:R-:W-:Y:S02]  /*1930*/  IMAD.U32 R3, RZ, RZ, UR45 ;  /* 0x0000002dff037e24 */ /* 0x000fe4000f8e00ff */
[----:B------:R-:W-:-:S03]  /*1940*/  IMAD.U32 R0, RZ, RZ, UR49 ;  /* 0x00000031ff007e24 */ /* 0x000fc6000f8e00ff */
[----:B------:R-:W-:Y:S02]  /*1950*/  LEA R3, R3, UR44, 0x3 ;  /* 0x0000002c03037c11 */ /* 0x000fe4000f8e18ff */
[----:B------:R-:W-:-:S04]  /*1960*/  SHF.L.U32 R0, R0, 0x1f, RZ ;  /* 0x0000001f00007819 */ /* 0x000fc800000006ff */
[----:B------:R0:W1:Y:S01]  /*1970*/  SYNCS.PHASECHK.TRANS64.TRYWAIT P1, [R3+URZ], R0 ;  /* 0x00000000030075a7 */ /* 0x000062000802017f */
[----:B------:R-:W-:Y:S05]  /*1980*/  @!P0 BRA `(.L_x_21) ;  /* 0x0000000000048947 */ /* 0x000fea0003800000 */
[----:B------:R-:W-:Y:S01]  /*1990*/  BPT.TRAP 0x1 ;  /* 0x000000040000795c */ /* 0x000fe20000300000 */
.L_x_21:
[----:B------:R-:W-:-:S05]  /*19a0*/  IMAD.U32 R4, RZ, RZ, UR48 ;  /* 0x00000030ff047e24 */ /* 0x000fca000f8e00ff */
[----:B------:R-:W-:Y:S01]  /*19b0*/  ISETP.GE.AND P2, PT, R4, 0x1, PT ;  /* 0x000000010400780c */ /* 0x000fe20003f46270 */
[----:B-1----:R-:W-:-:S12]  /*19c0*/  @P1 BRA `(.L_x_22) ;  /* 0x0000000000081947 */ /* 0x002fd80003800000 */
[----:B------:R-:W1:Y:S02]  /*19d0*/  SYNCS.PHASECHK.TRANS64.TRYWAIT P1, [R3+URZ], R0 ;  /* 0x00000000030075a7 */ /* 0x000e64000802017f */
[----:B-1----:R-:W-:Y:S05]  /*19e0*/  @!P1 BRA `(.L_x_23) ;  /* 0x000000a400109947 */ /* 0x002fea0003800000 */
.L_x_22:
[----:B------:R-:W-:Y:S05]  /*19f0*/  WARPSYNC.ALL ;  /* 0x0000000000007948 */ /* 0x000fea0003800000 */
[----:B------:R-:W-:Y:S01]  /*1a00*/  UIADD3 UR4, UR44, 0x180, URZ ;  /* 0x000001802c047890 */ /* 0x000fe2000fffe03f */
[----:B------:R-:W-:Y:S01]  /*1a10*/  WARPGROUP.ARRIVE ;  /* 0x00000000000079c5 */ /* 0x000fe20000000000 */
[----:B------:R-:W-:Y:S02]  /*1a20*/  UIADD3 UR5, UR44, 0x10180, URZ ;  /* 0x000101802c057890 */ /* 0x000fe4000fffe03f */
[----:B------:R-:W-:Y:S02]  /*1a30*/  USHF.R.U32.HI UR4, URZ, 0x4, UR4 ;  /* 0x000000043f047899 */ /* 0x000fe40008011604 */
[----:B------:R-:W-:-:S02]  /*1a40*/  USHF.R.U32.HI UR5, URZ, 0x4, UR5 ;  /* 0x000000043f057899 */ /* 0x000fc40008011605 */
[----:B------:R-:W-:Y:S02]  /*1a50*/  ULOP3.LUT UR4, UR4, 0x3fff, URZ, 0xc0, !UPT ;  /* 0x00003fff04047892 */ /* 0x000fe4000f8ec03f */
[----:B------:R-:W-:Y:S02]  /*1a60*/  ULOP3.LUT UR5, UR5, 0x3fff, URZ, 0xc0, !UPT ;  /* 0x00003fff05057892 */ /* 0x000fe4000f8ec03f */
[----:B------:R-:W-:Y:S02]  /*1a70*/  ULOP3.LUT UR8, UR4, 0x10000, URZ, 0xfc, !UPT ;  /* 0x0001000004087892 */ /* 0x000fe4000f8efc3f */
[----:B------:R-:W-:Y:S02]  /*1a80*/  ULOP3.LUT UR9, UR5, 0x10000, URZ, 0xfc, !UPT ;  /* 0x0001000005097892 */ /* 0x000fe4000f8efc3f */
[----:B------:R-:W-:Y:S02]  /*1a90*/  ULEA UR11, UR45, UR8, 0xa ;  /* 0x000000082d0b7291 */ /* 0x000fe4000f8e503f */
[----:B------:R-:W-:Y:S01]  /*1aa0*/  ULEA UR10, UR45, UR9, 0xc ;  /* 0x000000092d0a7291 */ /* 0x000fe2000f8e603f */
[----:B------:R-:W-:Y:S01]  /*1ab0*/  UMOV UR5, 0x40000040 ;  /* 0x4000004000057882 */ /* 0x000fe20000000000 */
[----:B------:R-:W-:-:S03]  /*1ac0*/  UMOV UR7, 0x40000040 ;  /* 0x4000004000077882 */ /* 0x000fc60000000000 */
[----:B------:R-:W-:Y:S02]  /*1ad0*/  UMOV UR4, UR11 ;  /* 0x0000000b00047c82 */ /* 0x000fe40008000000 */
[----:B------:R-:W-:Y:S02]  /*1ae0*/  UMOV UR6, UR10 ;  /* 0x0000000a00067c82 */ /* 0x000fe40008000000 */
[----:B------:R-:W-:Y:S01]  /*1af0*/  HGMMA.64x256x8.F32.TF32 R24, gdesc[UR4], RZ, !UPT, gsb0 ;  /* 0x07e00000041879f0 */ /* 0x000fe2000c0028ff */
[----:B------:R-:W-:Y:S02]  /*1b00*/  UIADD3 UR4, UR11, 0x2, URZ ;  /* 0x000000020b047890 */ /* 0x000fe4000fffe03f */
[----:B------:R-:W-:Y:S01]  /*1b10*/  UIADD3 UR6, UR10, 0x2, URZ ;  /* 0x000000020a067890 */ /* 0x000fe2000fffe03f */
[----:B------:R-:W-:Y:S01]  /*1b20*/  UMOV UR5, 0x40000040 ;  /* 0x4000004000057882 */ /* 0x000fe20000000000 */
[----:B------:R-:W-:Y:S01]  /*1b30*/  UMOV UR7, 0x40000040 ;  /* 0x4000004000077882 */ /* 0x000fe20000000000 */
[----:B------:R-:W-:-:S02]  /*1b40*/  WARPGROUP.DEPBAR.LE gsb0, 0x0 ;  /* 0x00008000000079c5 */ /* 0x000fc40000010000 */
[----:B------:R-:W-:-:S15]  /*1b50*/  WARPGROUP.ARRIVE ;  /* 0x00000000000079c5 */ /* 0x000fde0000000000 */
[----:B------:R-:W-:-:S05]  /*1b60*/  NOP ;  /* 0x0000000000007918 */ /* 0x000fca0000000000 */
[----:B------:R-:W-:Y:S01]  /*1b70*/  HGMMA.64x256x8.F32.TF32 R24, gdesc[UR4], R24, gsb0 ;  /* 0x07e00000041879f0 */ /* 0x000fe20008002818 */
[----:B------:R-:W-:Y:S02]  /*1b80*/  UIADD3 UR4, UR11, 0x4, URZ ;  /* 0x000000040b047890 */ /* 0x000fe4000fffe03f */
[----:B------:R-:W-:Y:S01]  /*1b90*/  UIADD3 UR6, UR10, 0x4, URZ ;  /* 0x000000040a067890 */ /* 0x000fe2000fffe03f */
[----:B------:R-:W-:Y:S01]  /*1ba0*/  UMOV UR5, 0x40000040 ;  /* 0x4000004000057882 */ /* 0x000fe20000000000 */
[----:B------:R-:W-:Y:S01]  /*1bb0*/  UMOV UR7, 0x40000040 ;  /* 0x4000004000077882 */ /* 0x000fe20000000000 */
[----:B------:R-:W-:Y:S02]  /*1bc0*/  WARPGROUP.DEPBAR.LE gsb0, 0x0 ;  /* 0x00008000000079c5 */ /* 0x000fe40000010000 */
        /* <DEDUP_REMOVED lines=42> */
[----:B------:R-:W-:Y:S03]  /*1e70*/  HGMMA.64x256x8.F32.TF32 R24, gdesc[UR4], R24, gsb0 ;  /* 0x07e00000041879f0 */ /* 0x000fe60008002818 */
[----:B------:R-:W-:Y:S02]  /*1e80*/  WARPGROUP.DEPBAR.LE gsb0, 0x0 ;  /* 0x00008000000079c5 */ /* 0x000fe40000010000 */
[----:B------:R-:W-:Y:S05]  /*1e90*/  @!P2 BRA `(.L_x_24) ;  /* 0x0000000400a4a947 */ /* 0x000fea0003800000 */
[----:B------:R-:W-:Y:S01]  /*1ea0*/  UIADD3 UR10, UR45, 0x1, URZ ;  /* 0x000000012d0a7890 */ /* 0x000fe2000fffe03f */
[----:B01----:R-:W-:Y:S02]  /*1eb0*/  IMAD.U32 R0, RZ, RZ, UR48 ;  /* 0x00000030ff007e24 */ /* 0x003fe4000f8e00ff */
[----:B------:R-:W-:Y:S01]  /*1ec0*/  IMAD.U32 R3, RZ, RZ, UR45 ;  /* 0x0000002dff037e24 */ /* 0x000fe2000f8e00ff */
[----:B------:R-:W-:-:S04]  /*1ed0*/  UISETP.NE.AND UP0, UPT, UR10, 0x4, UPT ;  /* 0x000000040a00788c */ /* 0x000fc8000bf05270 */
[----:B------:R-:W-:Y:S02]  /*1ee0*/  USEL UR4, URZ, 0x1, UP0 ;  /* 0x000000013f047887 */ /* 0x000fe40008000000 */
[----:B------:R-:W-:Y:S02]  /*1ef0*/  USEL UR10, UR10, URZ, UP0 ;  /* 0x0000003f0a0a7287 */ /* 0x000fe40008000000 */
[----:B------:R-:W-:-:S06]  /*1f00*/  ULOP3.LUT UR4, UR49, UR4, URZ, 0x3c, !UPT ;  /* 0x0000000431047292 */ /* 0x000fcc000f8e3c3f */
[----:B------:R-:W-:-:S07]  /*1f10*/  IMAD.U32 R6, RZ, RZ, UR4 ;  /* 0x00000004ff067e24 */ /* 0x000fce000f8e00ff */
.L_x_31:
[----:B------:R-:W-:Y:S05]  /*1f20*/  @!P0 BRA `(.L_x_25) ;  /* 0x0000000000048947 */ /* 0x000fea0003800000 */
[----:B------:R-:W-:Y:S01]  /*1f30*/  BPT.TRAP 0x1 ;  /* 0x000000040000795c */ /* 0x000fe20000300000 */
.L_x_25:
[----:B------:R-:W-:Y:S01]  /*1f40*/  ULEA UR4, UR10, UR44, 0x3 ;  /* 0x0000002c0a047291 */ /* 0x000fe2000f8e183f */
[----:B------:R-:W-:-:S08]  /*1f50*/  SHF.L.U32 R4, R6, 0x1f, RZ ;  /* 0x0000001f06047819 */ /* 0x000fd000000006ff */
[----:B------:R0:W1:Y:S01]  /*1f60*/  SYNCS.PHASECHK.TRANS64.TRYWAIT P1, [UR4], R4 ;  /* 0x00000004ff0075a7 */ /* 0x0000620008020144 */
[----:B------:R-:W-:Y:S05]  /*1f70*/  @!P0 BRA `(.L_x_26) ;  /* 0x0000000000048947 */ /* 0x000fea0003800000 */
[----:B------:R-:W-:Y:S01]  /*1f80*/  BPT.TRAP 0x1 ;  /* 0x000000040000795c */ /* 0x000fe20000300000 */
.L_x_26:
[----:B-1----:R-:W-:Y:S05]  /*1f90*/  @P1 BRA `(.L_x_27) ;  /* 0x0000000000081947 */ /* 0x002fea0003800000 */
[----:B------:R-:W1:Y:S02]  /*1fa0*/  SYNCS.PHASECHK.TRANS64.TRYWAIT P1, [UR4], R4 ;  /* 0x00000004ff0075a7 */ /* 0x000e640008020144 */
[----:B-1----:R-:W-:Y:S05]  /*1fb0*/  @!P1 BRA `(.L_x_28) ;  /* 0x0000009c00b09947 */ /* 0x002fea0003800000 */
.L_x_27:
[----:B------:R-:W-:Y:S01]  /*1fc0*/  ULEA UR12, UR10, UR8, 0xa ;  /* 0x000000080a0c7291 */ /* 0x000fe2000f8e503f */
[----:B------:R-:W-:Y:S01]  /*1fd0*/  WARPGROUP.ARRIVE ;  /* 0x00000000000079c5 */ /* 0x000fe20000000000 */
[----:B------:R-:W-:Y:S01]  /*1fe0*/  ULEA UR11, UR10, UR9, 0xc ;  /* 0x000000090a0b7291 */ /* 0x000fe2000f8e603f */
[----:B------:R-:W-:Y:S01]  /*1ff0*/  UMOV UR5, 0x40000040 ;  /* 0x4000004000057882 */ /* 0x000fe20000000000 */
[----:B------:R-:W-:-:S03]  /*2000*/  UMOV UR7, 0x40000040 ;  /* 0x4000004000077882 */ /* 0x000fc60000000000 */
[----:B------:R-:W-:Y:S02]  /*2010*/  UMOV UR4, UR12 ;  /* 0x0000000c00047c82 */ /* 0x000fe40008000000 */
[----:B------:R-:W-:Y:S02]  /*2020*/  UMOV UR6, UR11 ;  /* 0x0000000b00067c82 */ /* 0x000fe40008000000 */
[----:B------:R-:W-:Y:S01]  /*2030*/  HGMMA.64x256x8.F32.TF32 R24, gdesc[UR4], R24, gsb0 ;  /* 0x07e00000041879f0 */ /* 0x000fe20008002818 */
        /* <DEDUP_REMOVED lines=58> */
[----:B------:R-:W-:Y:S01]  /*23e0*/  BPT.TRAP 0x1 ;  /* 0x000000040000795c */ /* 0x000fe20000300000 */
.L_x_29:
[----:B------:R-:W-:Y:S01]  /*23f0*/  ISETP.NE.AND P1, PT, R152, RZ, PT ;  /* 0x000000ff9800720c */ /* 0x000fe20003f25270 */
[----:B------:R-:W-:-:S12]  /*2400*/  UISETP.GT.U32.AND UP0, UPT, UR42, 0x1, UPT ;  /* 0x000000012a00788c */ /* 0x000fd8000bf04070 */
[----:B01----:R-:W-:-:S05]  /*2410*/  @P1 LEA R4, R3, UR44, 0x3 ;  /* 0x0000002c03041c11 */ /* 0x003fca000f8e18ff */
[----:B------:R-:W-:-:S05]  /*2420*/  @P1 VIADD R4, R4, 0x20 ;  /* 0x0000002004041836 */ /* 0x000fca0000000000 */
[----:B------:R-:W-:-:S04]  /*2430*/  @P1 PRMT R4, R153, 0x654, R4 ;  /* 0x0000065499041816 */ /* 0x000fc80000000004 */
[----:B------:R0:W-:Y:S01]  /*2440*/  @P1 SYNCS.ARRIVE.TRANS64.RED.A1T0 RZ, [R4+URZ], RZ ;  /* 0x000000ff04ff19a7 */ /* 0x0001e2000810043f */
[----:B------:R-:W-:-:S13]  /*2450*/  PLOP3.LUT P1, PT, PT, PT, UP0, 0x80, 0x0 ;  /* 0x000000000000781c */ /* 0x000fda0003f2f008 */
[----:B0-----:R-:W-:Y:S05]  /*2460*/  @P1 BRA `(.L_x_30) ;  /* 0x0000000000041947 */ /* 0x001fea0003800000 */
[----:B------:R-:W-:Y:S01]  /*2470*/  BPT.TRAP 0x1 ;  /* 0x000000040000795c */ /* 0x000fe20000300000 */
.L_x_30:
[----:B------:R-:W-:Y:S01]  /*2480*/  UIADD3 UR10, UR10, 0x1, URZ ;  /* 0x000000010a0a7890 */ /* 0x000fe2000fffe03f */
[C---:B------:R-:W-:Y:S01]  /*2490*/  ISETP.GT.AND P2, PT, R0.reuse, 0x1, PT ;  /* 0x000000010000780c */ /* 0x040fe20003f44270 */
[----:B------:R-:W-:Y:S02]  /*24a0*/  VIADD R3, R3, 0x1 ;  /* 0x0000000103037836 */ /* 0x000fe40000000000 */
[----:B------:R-:W-:Y:S01]  /*24b0*/  UISETP.NE.AND UP0, UPT, UR10, 0x4, UPT ;  /* 0x000000040a00788c */ /* 0x000fe2000bf05270 */
[----:B------:R-:W-:Y:S02]  /*24c0*/  VIADD R0, R0, 0xffffffff ;  /* 0xffffffff00007836 */ /* 0x000fe40000000000 */
[C---:B------:R-:W-:Y:S01]  /*24d0*/  ISETP.NE.AND P1, PT, R3.reuse, 0x4, PT ;  /* 0x000000040300780c */ /* 0x040fe20003f25270 */
[----:B------:R-:W-:Y:S02]  /*24e0*/  USEL UR4, URZ, 0x1, UP0 ;  /* 0x000000013f047887 */ /* 0x000fe40008000000 */
[----:B------:R-:W-:Y:S01]  /*24f0*/  USEL UR10, UR10, URZ, UP0 ;  /* 0x0000003f0a0a7287 */ /* 0x000fe20008000000 */
[----:B------:R-:W-:-:S03]  /*2500*/  SEL R3, R3, RZ, P1 ;  /* 0x000000ff03037207 */ /* 0x000fc60000800000 */
[----:B------:R-:W-:Y:S01]  /*2510*/  LOP3.LUT R6, R6, UR4, RZ, 0x3c, !PT ;  /* 0x0000000406067c12 */ /* 0x000fe2000f8e3cff */
[----:B------:R-:W-:Y:S07]  /*2520*/  @P2 BRA `(.L_x_31) ;  /* 0xfffffff8007c2947 */ /* 0x000fee000383ffff */
.L_x_24:
[----:B01----:R-:W0:Y:S01]  /*2530*/  LDC R0, c[0x0][0x28c] ;  /* 0x0000a300ff007b82 */ /* 0x003e220000000800 */
[----:B------:R1:W-:Y:S01]  /*2540*/  SYNCS.ARRIVE.TRANS64.A1T0 RZ, [R158+UR47], RZ ;  /* 0x000000ff9eff79a7 */ /* 0x0003e2000810002f */
[----:B0-----:R-:W-:-:S13]  /*2550*/  ISETP.GE.AND P1, PT, R0, 0x1, PT ;  /* 0x000000010000780c */ /* 0x001fda0003f26270 */
[----:B-1----:R-:W-:Y:S05]  /*2560*/  @!P1 BRA `(.L_x_32) ;  /* 0x0000000000409947 */ /* 0x002fea0003800000 */
[----:B------:R-:W-:Y:S05]  /*2570*/  @!P0 BRA `(.L_x_33) ;  /* 0x0000000000048947 */ /* 0x000fea0003800000 */
[----:B------:R-:W-:Y:S01]  /*2580*/  BPT.TRAP 0x1 ;  /* 0x000000040000795c */ /* 0x000fe20000300000 */
.L_x_33:
[----:B------:R-:W-:Y:S01]  /*2590*/  ISETP.NE.AND P0, PT, R152, RZ, PT ;  /* 0x000000ff9800720c */ /* 0x000fe20003f05270 */
[----:B------:R-:W-:-:S12]  /*25a0*/  IMAD.U32 R3, RZ, RZ, UR44 ;  /* 0x0000002cff037e24 */ /* 0x000fd8000f8e00ff */
[----:B------:R-:W-:-:S05]  /*25b0*/  VOTEU.ANY UP0, P0 ;  /* 0x00000000003f7886 */ /* 0x000fca0000000100 */
[----:B------:R-:W-:Y:S02]  /*25c0*/  @UP0 UIADD3 UR4, UR48, UR45, URZ ;  /* 0x0000002d30040290 */ /* 0x000fe4000fffe03f */
[----:B------:R-:W-:-:S04]  /*25d0*/  UISETP.GT.U32.AND UP0, UPT, UR42, 0x1, UPT ;  /* 0x000000012a00788c */ /* 0x000fc8000bf04070 */
[----:B------:R-:W-:-:S04]  /*25e0*/  IMAD.U32 R0, RZ, RZ, UR4 ;  /* 0x00000004ff007e24 */ /* 0x000fc8000f8e00ff */
[----:B------:R-:W-:-:S05]  /*25f0*/  @P0 IMAD.SHL.U32 R0, R0, 0x8, RZ ;  /* 0x0000000800000824 */ /* 0x000fca00078e00ff */
[----:B------:R-:W-:-:S04]  /*2600*/  @P0 LOP3.LUT R0, R0, 0x18, RZ, 0xc0, !PT ;  /* 0x0000001800000812 */ /* 0x000fc800078ec0ff */
[----:B------:R-:W-:-:S04]  /*2610*/  @P0 IADD3 R0, R3, 0x20, R0 ;  /* 0x0000002003000810 */ /* 0x000fc80007ffe000 */
[----:B------:R-:W-:-:S04]  /*2620*/  @P0 PRMT R0, R153, 0x654, R0 ;  /* 0x0000065499000816 */ /* 0x000fc80000000000 */
[----:B------:R0:W-:Y:S01]  /*2630*/  @P0 SYNCS.ARRIVE.TRANS64.RED.A1T0 RZ, [R0+URZ], RZ ;  /* 0x000000ff00ff09a7 */ /* 0x0001e2000810043f */
[----:B------:R-:W-:-:S13]  /*2640*/  PLOP3.LUT P0, PT, PT, PT, UP0, 0x80, 0x0 ;  /* 0x000000000000781c */ /* 0x000fda0003f0f008 */
[----:B0-----:R-:W-:Y:S05]  /*2650*/  @P0 BRA `(.L_x_32) ;  /* 0x0000000000040947 */ /* 0x001fea0003800000 */
[----:B------:R-:W-:Y:S01]  /*2660*/  BPT.TRAP 0x1 ;  /* 0x000000040000795c */ /* 0x000fe20000300000 */
.L_x_32:
[----:B------:R-:W-:Y:S01]  /*2670*/  SHF.L.U32 R0, R172, 0x1f, RZ ;  /* 0x0000001fac007819 */ /* 0x000fe200000006ff */
[----:B------:R-:W-:Y:S01]  /*2680*/  UIADD3 UR45, UR43, UR45, URZ ;  /* 0x0000002d2b2d7290 */ /* 0x000fe2000fffe03f */
[----:B------:R-:W0:Y:S01]  /*2690*/  LDC R7, c[0x0][0x288] ;  /* 0x0000a200ff077b82 */ /* 0x000e220000000800 */
[----:B------:R-:W-:Y:S02]  /*26a0*/  IMAD.SHL.U32 R12, R156, 0x2, RZ ;  /* 0x000000029c0c7824 */ /* 0x000fe400078e00ff */
[----:B------:R-:W-:Y:S02]  /*26b0*/  USHF.R.U32.HI UR4, URZ, 0x2, UR45 ;  /* 0x000000023f047899 */ /* 0x000fe4000801162d */
[----:B------:R-:W-:Y:S01]  /*26c0*/  UISETP.GT.U32.AND UP0, UPT, UR45, 0x3, UPT ;  /* 0x000000032d00788c */ /* 0x000fe2000bf04070 */
[----:B------:R-:W-:Y:S01]  /*26d0*/  SHF.R.S32.HI R13, RZ, 0x1f, R12 ;  /* 0x0000001fff0d7819 */ /* 0x000fe2000001140c */
[----:B------:R-:W-:Y:S01]  /*26e0*/  ULOP3.LUT UR4, UR4, 0x1, URZ, 0xc0, !UPT ;  /* 0x0000000104047892 */ /* 0x000fe2000f8ec03f */
[----:B------:R-:W1:Y:S01]  /*26f0*/  SYNCS.PHASECHK.TRANS64.TRYWAIT P0, [R157+UR46+0x10], R0 ;  /* 0x000010009d0075a7 */ /* 0x000e62000800016e */
[----:B------:R-:W-:-:S02]  /*2700*/  UISETP.LT.U32.AND UP0, UPT, UR43, 0x4, UP0 ;  /* 0x000000042b00788c */ /* 0x000fc40008701070 */
[----:B------:R-:W-:Y:S02]  /*2710*/  UISETP.NE.U32.AND UP1, UPT, UR4, 0x1, UPT ;  /* 0x000000010400788c */ /* 0x000fe4000bf25070 */
[----:B------:R-:W-:Y:S02]  /*2720*/  USEL UR5, URZ, 0x1, !UP0 ;  /* 0x000000013f057887 */ /* 0x000fe4000c000000 */
[----:B------:R-:W-:Y:S02]  /*2730*/  UISETP.GT.U32.AND UP1, UPT, UR43, 0x3, !UP1 ;  /* 0x000000032b00788c */ /* 0x000fe4000cf24070 */
[----:B------:R-:W-:Y:S02]  /*2740*/  ULOP3.LUT UR45, UR45, 0x3, URZ, 0xc0, !UPT ;  /* 0x000000032d2d7892 */ /* 0x000fe4000f8ec03f */
[----:B------:R-:W-:-:S04]  /*2750*/  USEL UR4, URZ, 0x1, !UP1 ;  /* 0x000000013f047887 */ /* 0x000fc8000c800000 */
[----:B------:R-:W-:Y:S01]  /*2760*/  ULOP3.LUT UR49, UR4, UR49, UR5, 0x96, !UPT ;  /* 0x0000003104317292 */ /* 0x000fe2000f8e9605 */
[----:B01----:R-:W-:Y:S11]  /*2770*/  @!P0 BRA `(.L_x_34) ;  /* 0x0000009400d88947 */ /* 0x003ff60003800000 */
.L_x_316:
[----:B------:R-:W-:Y:S01]  /*2780*/  IMAD.SHL.U32 R4, R18, 0x40, RZ ;  /* 0x0000004012047824 */ /* 0x000fe200078e00ff */
[----:B------:R-:W-:Y:S01]  /*2790*/  ULDC UR6, c[0x0][0x284] ;  /* 0x0000a10000067ab9 */ /* 0x000fe20000000800 */
[----:B------:R-:W-:Y:S01]  /*27a0*/  IMAD.SHL.U32 R14, R2, 0x100, RZ ;  /* 0x00000100020e7824 */ /* 0x000fe200078e00ff */
[----:B------:R-:W-:Y:S01]  /*27b0*/  SHF.R.S32.HI R167, RZ, 0x1f, R19 ;  /* 0x0000001fffa77819 */ /* 0x000fe20000011413 */
[----:B------:R-:W-:Y:S01]  /*27c0*/  ULDC.64 UR4, c[0x0][0x5d0] ;  /* 0x0001740000047ab9 */ /* 0x000fe20000000a00 */
[----:B------:R-:W-:Y:S01]  /*27d0*/  ISETP.GE.AND P0, PT, R4, UR6, PT ;  /* 0x0000000604007c0c */ /* 0x000fe2000bf06270 */
[----:B------:R-:W-:Y:S01]  /*27e0*/  IMAD.WIDE.U32 R2, R19, UR4, R12 ;  /* 0x0000000413027c25 */ /* 0x000fe2000f8e000c */
[----:B------:R-:W-:Y:S02]  /*27f0*/  SHF.R.S32.HI R15, RZ, 0x1f, R14 ;  /* 0x0000001fff0f7819 */ /* 0x000fe4000001140e */
[C---:B------:R-:W-:Y:S01]  /*2800*/  ISETP.GE.OR P0, PT, R14.reuse, R7, P0 ;  /* 0x000000070e00720c */ /* 0x040fe20000706670 */
[----:B0-----:R-:W-:Y:S01]  /*2810*/  IMAD R0, R167, UR4, RZ ;  /* 0x00000004a7007c24 */ /* 0x001fe2000f8e02ff */
[----:B------:R-:W-:-:S03]  /*2820*/  IADD3 R164, P1, R14, R2, RZ ;  /* 0x000000020ea47210 */ /* 0x000fc60007f3e0ff */
[----:B------:R-:W-:-:S05]  /*2830*/  IMAD R5, R19, UR5, R0 ;  /* 0x0000000513057c24 */ /* 0x000fca000f8e0200 */
[----:B------:R-:W-:-:S03]  /*2840*/  IADD3.X R165, R15, R3, R5, P1, !PT ;  /* 0x000000030fa57210 */ /* 0x000fc60000ffe405 */
[----:B------:R-:W-:Y:S05]  /*2850*/  @P0 BRA `(.L_x_35) ;  /* 0x0000007c000c0947 */ /* 0x000fea0003800000 */
[----:B------:R-:W0:Y:S01]  /*2860*/  LDC.64 R10, c[0x0][0x5c8] ;  /* 0x00017200ff0a7b82 */ /* 0x000e220000000a00 */
[----:B-----5:R-:W-:Y:S01]  /*2870*/  FSETP.NEU.AND P0, PT, R22, RZ, PT ;  /* 0x000000ff1600720b */ /* 0x020fe20003f0d000 */
[----:B------:R-:W-:Y:S01]  /*2880*/  IMAD R3, R156, -0x2, R7 ;  /* 0xfffffffe9c037824 */ /* 0x000fe200078e0207 */
[----:B------:R-:W-:Y:S01]  /*2890*/  BSSY B0, `(.L_x_35) ;  /* 0x00007bf000007945 */ /* 0x000fe20003800000 */
[----:B------:R-:W-:-:S04]  /*28a0*/  IMAD.WIDE R162, R18, 0x40, R154 ;  /* 0x0000004012a27825 */ /* 0x000fc800078e029a */
[----:B------:R-:W-:Y:S02]  /*28b0*/  IMAD.IADD R0, R3, 0x1, -R14 ;  /* 0x0000000103007824 */ /* 0x000fe400078e0a0e */
[----:B------:R-:W-:-:S03]  /*28c0*/  IMAD.IADD R2, R161, 0x1, -R4 ;  /* 0x00000001a1027824 */ /* 0x000fc600078e0a04 */
[----:B------:R-:W-:-:S04]  /*28d0*/  ISETP.GT.AND P2, PT, R0, RZ, PT ;  /* 0x000000ff0000720c */ /* 0x000fc80003f44270 */
[----:B------:R-:W-:Y:S01]  /*28e0*/  ISETP.GT.AND P4, PT, R2, RZ, P2 ;  /* 0x000000ff0200720c */ /* 0x000fe20001784270 */
[-C--:B0-----:R-:W-:Y:S02]  /*28f0*/  IMAD R3, R163, R10.reuse, RZ ;  /* 0x0000000aa3037224 */ /* 0x081fe400078e02ff */
[----:B------:R-:W-:-:S04]  /*2900*/  IMAD.WIDE.U32 R164, R162, R10, R164 ;  /* 0x0000000aa2a47225 */ /* 0x000fc800078e00a4 */
[----:B------:R-:W-:-:S04]  /*2910*/  IMAD R3, R162, R11, R3 ;  /* 0x0000000ba2037224 */ /* 0x000fc800078e0203 */
[----:B------:R-:W-:Y:S01]  /*2920*/  IMAD.IADD R173, R165, 0x1, R3 ;  /* 0x00000001a5ad7824 */ /* 0x000fe200078e0203 */
[----:B------:R-:W-:Y:S06]  /*2930*/  @!P0 BRA `(.L_x_36) ;  /* 0x0000005400988947 */ /* 0x000fec0003800000 */
[----:B------:R-:W0:Y:S01]  /*2940*/  LDC.64 R20, c[0x0][0x5b8] ;  /* 0x00016e00ff147b82 */ /* 0x000e220000000a00 */
[----:B------:R-:W-:-:S07]  /*2950*/  ULDC.64 UR4, c[0x0][0x5c0] ;  /* 0x0001700000047ab9 */ /* 0x000fce0000000a00 */
[----:B------:R-:W1:Y:S08]  /*2960*/  LDC.64 R174, c[0x0][0x5b0] ;  /* 0x00016c00ffae7b82 */ /* 0x000e700000000a00 */
[----:B------:R-:W2:Y:S01]  /*2970*/  LDC.64 R8, c[0x0][0x5a8] ;  /* 0x00016a00ff087b82 */ /* 0x000ea20000000a00 */
[-C--:B0-----:R-:W-:Y:S02]  /*2980*/  IMAD R6, R167, R20.reuse, RZ ;  /* 0x00000014a7067224 */ /* 0x081fe400078e02ff */
[----:B------:R-:W-:-:S04]  /*2990*/  IMAD.WIDE.U32 R4, R19, R20, R12 ;  /* 0x0000001413047225 */ /* 0x000fc800078e000c */
[----:B------:R-:W-:Y:S01]  /*29a0*/  IMAD R165, R19, R21, R6 ;  /* 0x0000001513a57224 */ /* 0x000fe200078e0206 */
[----:B------:R-:W-:Y:S01]  /*29b0*/  IADD3 R166, P0, R14, R4, RZ ;  /* 0x000000040ea67210 */ /* 0x000fe20007f1e0ff */
[----:B-1----:R-:W-:-:S03]  /*29c0*/  IMAD R3, R163, R174, RZ ;  /* 0x000000aea3037224 */ /* 0x002fc600078e02ff */
[----:B------:R-:W-:Y:S01]  /*29d0*/  IADD3.X R167, R15, R5, R165, P0, !PT ;  /* 0x000000050fa77210 */ /* 0x000fe200007fe4a5 */
[C---:B------:R-:W-:Y:S02]  /*29e0*/  IMAD R163, R162.reuse, R175, R3 ;  /* 0x000000afa2a37224 */ /* 0x040fe400078e0203 */
[----:B------:R-:W-:-:S04]  /*29f0*/  IMAD.WIDE.U32 R4, R162, R174, R166 ;  /* 0x000000aea2047225 */ /* 0x000fc800078e00a6 */
[----:B------:R-:W-:Y:S01]  /*2a00*/  IMAD.IADD R3, R5, 0x1, R163 ;  /* 0x0000000105037824 */ /* 0x000fe200078e02a3 */
[----:B--2---:R-:W-:-:S04]  /*2a10*/  LEA R6, P0, R4, R8, 0x2 ;  /* 0x0000000804067211 */ /* 0x004fc800078010ff */
[----:B------:R-:W-:-:S05]  /*2a20*/  LEA.HI.X R7, R4, R9, R3, 0x2, P0 ;  /* 0x0000000904077211 */ /* 0x000fca00000f1403 */
[----:B------:R0:W2:Y:S01]  /*2a30*/  @P4 LDG.E.LTC128B R3, desc[UR50][R6.64] ;  /* 0x0000003206034981 */ /* 0x0000a2000c1e1920 */
[----:B------:R-:W-:Y:S01]  /*2a40*/  IMAD.WIDE.U32 R4, R162, R174, R14 ;  /* 0x000000aea2047225 */ /* 0x000fe200078e000e */
[C---:B------:R-:W-:Y:S01]  /*2a50*/  SHF.L.U64.HI R171, R174.reuse, 0x3, R175 ;  /* 0x00000003aeab7819 */ /* 0x040fe200000102af */
[----:B------:R-:W-:Y:S02]  /*2a60*/  BSSY B1, `(.L_x_37) ;  /* 0x0000014000017945 */ /* 0x000fe40003800000 */
[----:B------:R-:W-:Y:S01]  /*2a70*/  IMAD.SHL.U32 R170, R174, 0x8, RZ ;  /* 0x00000008aeaa7824 */ /* 0x000fe200078e00ff */
[----:B------:R-:W-:Y:S02]  /*2a80*/  IADD3 R168, P0, R12, R4, RZ ;  /* 0x000000040ca87210 */ /* 0x000fe40007f1e0ff */
[----:B------:R-:W-:Y:S01]  /*2a90*/  LEA R4, P1, R164, UR4, 0x2 ;  /* 0x00000004a4047c11 */ /* 0x000fe2000f8210ff */
[----:B------:R-:W-:Y:S01]  /*2aa0*/  IMAD.WIDE.U32 R170, R162, R174, R170 ;  /* 0x000000aea2aa7225 */ /* 0x000fe200078e00aa */
[----:B------:R-:W-:-:S02]  /*2ab0*/  IADD3.X R169, R13, R163, R5, P0, !PT ;  /* 0x000000a30da97210 */ /* 0x000fc400007fe405 */
[----:B------:R-:W-:Y:S02]  /*2ac0*/  LEA.HI.X R5, R164, UR5, R173, 0x2, P1 ;  /* 0x00000005a4057c11 */ /* 0x000fe400088f14ad */
[----:B------:R-:W-:Y:S01]  /*2ad0*/  ISETP.GT.AND P0, PT, R0, 0x1, PT ;  /* 0x000000010000780c */ /* 0x000fe20003f04270 */
[----:B------:R-:W-:-:S03]  /*2ae0*/  IMAD.WIDE.U32 R168, R19, R20, R168 ;  /* 0x0000001413a87225 */ /* 0x000fc600078e00a8 */
[----:B------:R-:W-:Y:S01]  /*2af0*/  ISETP.GT.AND P1, PT, R2, RZ, P0 ;  /* 0x000000ff0200720c */ /* 0x000fe20000724270 */
[----:B0-----:R-:W-:Y:S01]  /*2b00*/  IMAD.IADD R7, R165, 0x1, R169 ;  /* 0x00000001a5077824 */ /* 0x001fe200078e02a9 */
[----:B------:R-:W-:-:S04]  /*2b10*/  LEA R6, P3, R168, R8, 0x2 ;  /* 0x00000008a8067211 */ /* 0x000fc800078610ff */
[----:B------:R-:W-:Y:S02]  /*2b20*/  LEA.HI.X R7, R168, R9, R7, 0x2, P3 ;  /* 0x00000009a8077211 */ /* 0x000fe400018f1407 */
[----:B--2---:R-:W-:-:S05]  /*2b30*/  LOP3.LUT R21, R3, 0xffffe000, RZ, 0xc0, !PT ;  /* 0xffffe00003157812 */ /* 0x004fca00078ec0ff */
[----:B------:R-:W-:-:S04]  /*2b40*/  FMUL R21, R21, R22 ;  /* 0x0000001615157220 */ /* 0x000fc80000400000 */
[----:B------:R-:W-:-:S05]  /*2b50*/  FFMA R21, R24, R23, R21 ;  /* 0x0000001718157223 */ /* 0x000fca0000000015 */
[----:B------:R-:W-:-:S05]  /*2b60*/  F2FP.TF32.F32.PACK_B R21, R21 ;  /* 0x00000015ff15723e */ /* 0x000fca00024050ff */
[----:B------:R0:W-:Y:S01]  /*2b70*/  @P4 STG.E desc[UR50][R4.64], R21 ;  /* 0x0000001504004986 */ /* 0x0001e2000c101932 */
[----:B------:R-:W-:Y:S05]  /*2b80*/  @!P1 BRA `(.L_x_38) ;  /* 0x0000000000049947 */ /* 0x000fea0003800000 */
[----:B------:R1:W5:Y:S02]  /*2b90*/  LDG.E.LTC128B R3, desc[UR50][R6.64+0x4] ;  /* 0x0000043206037981 */ /* 0x000364000c1e1920 */
.L_x_38:
[----:B------:R-:W-:Y:S05]  /*2ba0*/  BSYNC B1 ;  /* 0x0000000000017941 */ /* 0x000fea0003800000 */
.L_x_37:
[----:B0----5:R-:W-:Y:S01]  /*2bb0*/  LOP3.LUT R21, R3, 0xffffe000, RZ, 0xc0, !PT ;  /* 0xffffe00003157812 */ /* 0x021fe200078ec0ff */
[----:B------:R-:W-:Y:S01]  /*2bc0*/  IMAD.IADD R169, R163, 0x1, R171 ;  /* 0x00000001a3a97824 */ /* 0x000fe200078e02ab */
[----:B------:R-:W-:Y:S02]  /*2bd0*/  IADD3 R162, P3, R166, R170, RZ ;  /* 0x000000aaa6a27210 */ /* 0x000fe40007f7e0ff */
[----:B------:R-:W-:Y:S01]  /*2be0*/  ISETP.GT.AND P2, PT, R2, 0x8, P2 ;  /* 0x000000080200780c */ /* 0x000fe20001744270 */
[----:B------:R-:W-:Y:S02]  /*2bf0*/  FMUL R18, R21, R22 ;  /* 0x0000001615127220 */ /* 0x000fe40000400000 */
[----:B------:R-:W-:Y:S01]  /*2c00*/  IMAD.X R166, R169, 0x1, R167, P3 ;  /* 0x00000001a9a67824 */ /* 0x000fe200018e06a7 */
[----:B------:R-:W-:Y:S01]  /*2c10*/  LEA R24, P3, R162, R8, 0x2 ;  /* 0x00000008a2187211 */ /* 0x000fe200078610ff */
[----:B------:R-:W-:Y:S01]  /*2c20*/  FFMA R163, R25, R23, R18 ;  /* 0x0000001719a37223 */ /* 0x000fe20000000012 */
[----:B------:R-:W-:-:S02]  /*2c30*/  IMAD.MOV.U32 R18, RZ, RZ, R3 ;  /* 0x000000ffff127224 */ /* 0x000fc400078e0003 */
[----:B------:R-:W-:Y:S02]  /*2c40*/  LEA.HI.X R25, R162, R9, R166, 0x2, P3 ;  /* 0x00000009a2197211 */ /* 0x000fe400018f14a6 */
[----:B------:R-:W-:-:S05]  /*2c50*/  F2FP.TF32.F32.PACK_B R163, R163 ;  /* 0x000000a3ffa3723e */ /* 0x000fca00024050ff */
[----:B------:R0:W-:Y:S04]  /*2c60*/  @P1 STG.E desc[UR50][R4.64+0x4], R163 ;  /* 0x000004a304001986 */ /* 0x0001e8000c101932 */
[----:B------:R-:W2:Y:S01]  /*2c70*/  @P2 LDG.E.LTC128B R18, desc[UR50][R24.64] ;  /* 0x0000003218122981 */ /* 0x000ea2000c1e1920 */
[----:B------:R-:W-:Y:S01]  /*2c80*/  IADD3 R12, P1, P3, R12, R170, R14 ;  /* 0x000000aa0c0c7210 */ /* 0x000fe20007b3e00e */
[----:B------:R-:W-:Y:S01]  /*2c90*/  BSSY B1, `(.L_x_39) ;  /* 0x0000011000017945 */ /* 0x000fe20003800000 */
[C---:B------:R-:W-:Y:S02]  /*2ca0*/  SHF.L.U64.HI R11, R10.reuse, 0x5, R11 ;  /* 0x000000050a0b7819 */ /* 0x040fe4000001020b */
[----:B------:R-:W-:Y:S02]  /*2cb0*/  IADD3.X R13, R13, R169, R15, P1, P3 ;  /* 0x000000a90d0d7210 */ /* 0x000fe40000fe640f */
[----:B------:R-:W-:-:S02]  /*2cc0*/  LEA R10, P1, R10, R4, 0x5 ;  /* 0x000000040a0a7211 */ /* 0x000fc400078228ff */
[----:B------:R-:W-:Y:S01]  /*2cd0*/  ISETP.GT.AND P0, PT, R2, 0x8, P0 ;  /* 0x000000080200780c */ /* 0x000fe20000704270 */
[----:B------:R-:W-:-:S04]  /*2ce0*/  IMAD.WIDE.U32 R20, R19, R20, R12 ;  /* 0x0000001413147225 */ /* 0x000fc800078e000c */
[----:B------:R-:W-:Y:S01]  /*2cf0*/  IMAD.X R11, R11, 0x1, R5, P1 ;  /* 0x000000010b0b7824 */ /* 0x000fe200008e0605 */
[----:B------:R-:W-:Y:S02]  /*2d00*/  LEA R8, P3, R20, R8, 0x2 ;  /* 0x0000000814087211 */ /* 0x000fe400078610ff */
[----:B--2---:R-:W-:-:S05]  /*2d10*/  LOP3.LUT R3, R18, 0xffffe000, RZ, 0xc0, !PT ;  /* 0xffffe00012037812 */ /* 0x004fca00078ec0ff */
[----:B------:R-:W-:-:S04]  /*2d20*/  FMUL R3, R3, R22 ;  /* 0x0000001603037220 */ /* 0x000fc80000400000 */
[----:B------:R-:W-:Y:S01]  /*2d30*/  FFMA R13, R26, R23, R3 ;  /* 0x000000171a0d7223 */ /* 0x000fe20000000003 */
[----:B------:R-:W-:-:S04]  /*2d40*/  IMAD.IADD R3, R165, 0x1, R21 ;  /* 0x00000001a5037824 */ /* 0x000fc800078e0215 */
[----:B------:R-:W-:Y:S02]  /*2d50*/  F2FP.TF32.F32.PACK_B R13, R13 ;  /* 0x0000000dff0d723e */ /* 0x000fe400024050ff */
[----:B------:R-:W-:-:S03]  /*2d60*/  LEA.HI.X R9, R20, R9, R3, 0x2, P3 ;  /* 0x0000000914097211 */ /* 0x000fc600018f1403 */
[----:B------:R0:W-:Y:S01]  /*2d70*/  @P2 STG.E desc[UR50][R10.64], R13 ;  /* 0x0000000d0a002986 */ /* 0x0001e2000c101932 */
[----:B------:R-:W-:Y:S05]  /*2d80*/  @!P0 BRA `(.L_x_40) ;  /* 0x0000000000048947 */ /* 0x000fea0003800000 */
[----:B------:R2:W5:Y:S02]  /*2d90*/  LDG.E.LTC128B R18, desc[UR50][R8.64+0x4] ;  /* 0x0000043208127981 */ /* 0x000564000c1e1920 */
.L_x_40:
[----:B------:R-:W-:Y:S05]  /*2da0*/  BSYNC B1 ;  /* 0x0000000000017941 */ /* 0x000fea0003800000 */
.L_x_39:
[----:B-----5:R-:W-:Y:S01]  /*2db0*/  LOP3.LUT R3, R18, 0xffffe000, RZ, 0xc0, !PT ;  /* 0xffffe00012037812 */ /* 0x020fe200078ec0ff */
[----:B------:R-:W-:Y:S01]  /*2dc0*/  BSSY B1, `(.L_x_41) ;  /* 0x0000009000017945 */ /* 0x000fe20003800000 */
[----:B------:R-:W-:-:S03]  /*2dd0*/  ISETP.GT.AND P1, PT, R0, 0x8, PT ;  /* 0x000000080000780c */ /* 0x000fc60003f24270 */
[----:B------:R-:W-:Y:S01]  /*2de0*/  FMUL R12, R3, R22 ;  /* 0x00000016030c7220 */ /* 0x000fe20000400000 */
[----:B------:R-:W-:-:S03]  /*2df0*/  ISETP.GT.AND P2, PT, R2, RZ, P1 ;  /* 0x000000ff0200720c */ /* 0x000fc60000f44270 */
[----:B------:R-:W-:-:S05]  /*2e00*/  FFMA R27, R27, R23, R12 ;  /* 0x000000171b1b7223 */ /* 0x000fca000000000c */
[----:B------:R-:W-:-:S05]  /*2e10*/  F2FP.TF32.F32.PACK_B R27, R27 ;  /* 0x0000001bff1b723e */ /* 0x000fca00024050ff */
[----:B------:R3:W-:Y:S01]  /*2e20*/  @P0 STG.E desc[UR50][R10.64+0x4], R27 ;  /* 0x0000041b0a000986 */ /* 0x0007e2000c101932 */
[----:B------:R-:W-:Y:S05]  /*2e30*/  @!P2 BRA `(.L_x_42) ;  /* 0x000000000004a947 */ /* 0x000fea0003800000 */
[----:B------:R4:W5:Y:S02]  /*2e40*/  LDG.E.LTC128B R18, desc[UR50][R6.64+0x20] ;  /* 0x0000203206127981 */ /* 0x000964000c1e1920 */
.L_x_42:
[----:B------:R-:W-:Y:S05]  /*2e50*/  BSYNC B1 ;  /* 0x0000000000017941 */ /* 0x000fea0003800000 */
.L_x_41:
        /* <DEDUP_REMOVED lines=10> */
.L_x_44:
[----:B------:R-:W-:Y:S05]  /*2f00*/  BSYNC B1 ;  /* 0x0000000000017941 */ /* 0x000fea0003800000 */
.L_x_43:
[----:B0----5:R-:W-:Y:S01]  /*2f10*/  LOP3.LUT R3, R18, 0xffffe000, RZ, 0xc0, !PT ;  /* 0xffffe00012037812 */ /* 0x021fe200078ec0ff */
[----:B------:R-:W-:Y:S01]  /*2f20*/  BSSY B1, `(.L_x_45) ;  /* 0x0000008000017945 */ /* 0x000fe20003800000 */
[----:B------:R-:W-:-:S03]  /*2f30*/  ISETP.GT.AND P1, PT, R2, 0x8, P1 ;  /* 0x000000080200780c */ /* 0x000fc60000f24270 */
[----:B------:R-:W-:-:S04]  /*2f40*/  FMUL R12, R3, R22 ;  /* 0x00000016030c7220 */ /* 0x000fc80000400000 */
[----:B------:R-:W-:-:S05]  /*2f50*/  FFMA R29, R29, R23, R12 ;  /* 0x000000171d1d7223 */ /* 0x000fca000000000c */
[----:B------:R-:W-:-:S05]  /*2f60*/  F2FP.TF32.F32.PACK_B R29, R29 ;  /* 0x0000001dff1d723e */ /* 0x000fca00024050ff */
[----:B------:R0:W-:Y:S01]  /*2f70*/  @P3 STG.E desc[UR50][R4.64+0x24], R29 ;  /* 0x0000241d04003986 */ /* 0x0001e2000c101932 */
[----:B------:R-:W-:Y:S05]  /*2f80*/  @!P1 BRA `(.L_x_46) ;  /* 0x0000000000049947 */ /* 0x000fea0003800000 */
[----:B------:R0:W5:Y:S02]  /*2f90*/  LDG.E.LTC128B R18, desc[UR50][R8.64+0x20] ;  /* 0x0000203208127981 */ /* 0x000164000c1e1920 */
.L_x_46:
[----:B------:R-:W-:Y:S05]  /*2fa0*/  BSYNC B1 ;  /* 0x0000000000017941 */ /* 0x000fea0003800000 */
.L_x_45:
[----:B-----5:R-:W-:Y:S01]  /*2fb0*/  LOP3.LUT R3, R18, 0xffffe000, RZ, 0xc0, !PT ;  /* 0xffffe00012037812 */ /* 0x020fe200078ec0ff */
        /* <DEDUP_REMOVED lines=8> */
.L_x_48:
[----:B------:R-:W-:Y:S05]  /*3040*/  BSYNC B1 ;  /* 0x0000000000017941 */ /* 0x000fea0003800000 */
.L_x_47:
[----:B0----5:R-:W-:Y:S01]  /*3050*/  LOP3.LUT R3, R18, 0xffffe000, RZ, 0xc0, !PT ;  /* 0xffffe00012037812 */ /* 0x021fe200078ec0ff */
        /* <DEDUP_REMOVED lines=9> */
.L_x_50:
[----:B------:R-:W-:Y:S05]  /*30f0*/  BSYNC B1 ;  /* 0x0000000000017941 */ /* 0x000fea0003800000 */
.L_x_49:
        /* <DEDUP_REMOVED lines=10> */
.L_x_52:
[----:B------:R-:W-:Y:S05]  /*31a0*/  BSYNC B1 ;  /* 0x0000000000017941 */ /* 0x000fea0003800000 */
.L_x_51:
        /* <DEDUP_REMOVED lines=9> */
.L_x_54:
[----:B------:R-:W-:Y:S05]  /*3240*/  BSYNC B1 ;  /* 0x0000000000017941 */ /* 0x000fea0003800000 */
.L_x_53:
        /* <DEDUP_REMOVED lines=9> */
.L_x_56:
[----:B------:R-:W-:Y:S05]  /*32e0*/  BSYNC B1 ;  /* 0x0000000000017941 */ /* 0x000fea0003800000 */
.L_x_55:
        /* <DEDUP_REMOVED lines=10> */
.L_x_58:
[----:B------:R-:W-:Y:S05]  /*3390*/  BSYNC B1 ;  /* 0x0000000000017941 */ /* 0x000fea0003800000 */
.L_x_57:
        /* <DEDUP_REMOVED lines=10> */
.L_x_60:
[----:B------:R-:W-:Y:S05]  /*3440*/  BSYNC B1 ;  /* 0x0000000000017941 */ /* 0x000fea0003800000 */
.L_x_59:
        /* <DEDUP_REMOVED lines=9> */
.L_x_62:
[----:B------:R-:W-:Y:S05]  /*34e0*/  BSYNC B1 ;  /* 0x0000000000017941 */ /* 0x000fea0003800000 */
.L_x_61:
        /* <DEDUP_REMOVED lines=9> */
.L_x_64:
[----:B------:R-:W-:Y:S05]  /*3580*/  BSYNC B1 ;  /* 0x0000000000017941 */ /* 0x000fea0003800000 */
.L_x_63:
        /* <DEDUP_REMOVED lines=10> */
.L_x_66:
[----:B------:R-:W-:Y:S05]  /*3630*/  BSYNC B1 ;  /* 0x0000000000017941 */ /* 0x000fea0003800000 */
.L_x_65:
        /* <DEDUP_REMOVED lines=10> */
.L_x_68:
[----:B------:R-:W-:Y:S05]  /*36e0*/  BSYNC B1 ;  /* 0x0000000000017941 */ /* 0x000fea0003800000 */
.L_x_67:
        /* <DEDUP_REMOVED lines=9> */
.L_x_70:
[----:B------:R-:W-:Y:S05]  /*3780*/  BSYNC B1 ;  /* 0x0000000000017941 */ /* 0x000fea0003800000 */
.L_x_69:
        /* <DEDUP_REMOVED lines=9> */
.L_x_72:
[----:B------:R-:W-:Y:S05]  /*3820*/  BSYNC B1 ;  /* 0x0000000000017941 */ /* 0x000fea0003800000 */
.L_x_71:
        /* <DEDUP_REMOVED lines=10> */
.L_x_74:
[----:B------:R-:W-:Y:S05]  /*38d0*/  BSYNC B1 ;  /* 0x0000000000017941 */ /* 0x000fea0003800000 */
.L_x_73:
        /* <DEDUP_REMOVED lines=10> */
.L_x_76:
[----:B------:R-:W-:Y:S05]  /*3980*/  BSYNC B1 ;  /* 0x0000000000017941 */ /* 0x000fea0003800000 */
.L_x_75:
        /* <DEDUP_REMOVED lines=9> */
.L_x_78:
[----:B------:R-:W-:Y:S05]  /*3a20*/  BSYNC B1 ;  /* 0x0000000000017941 */ /* 0x000fea0003800000 */
.L_x_77:
        /* <DEDUP_REMOVED lines=9> */
.L_x_80:
[----:B------:R-:W-:Y:S05]  /*3ac0*/  BSYNC B1 ;  /* 0x0000000000017941 */ /* 0x000fea0003800000 */
.L_x_79:
        /* <DEDUP_REMOVED lines=10> */
.L_x_82:
[----:B------:R-:W-:Y:S05]  /*3b70*/  BSYNC B1 ;  /* 0x0000000000017941 */ /* 0x000fea0003800000 */
.L_x_81:
        /* <DEDUP_REMOVED lines=10> */
.L_x_84:
[----:B------:R-:W-:Y:S05]  /*3c20*/  BSYNC B1 ;  /* 0x0000000000017941 */ /* 0x000fea0003800000 */
.L_x_83:
        /* <DEDUP_REMOVED lines=9> */
.L_x_86:
[----:B------:R-:W-:Y:S05]  /*3cc0*/  BSYNC B1 ;  /* 0x0000000000017941 */ /* 0x000fea0003800000 */
.L_x_85:
        /* <DEDUP_REMOVED lines=9> */
.L_x_88:
[----:B------:R-:W-:Y:S05]  /*3d60*/  BSYNC B1 ;  /* 0x0000000000017941 */ /* 0x000fea0003800000 */
.L_x_87:
        /* <DEDUP_REMOVED lines=10> */
.L_x_90:
[----:B------:R-:W-:Y:S05]  /*3e10*/  BSYNC B1 ;  /* 0x0000000000017941 */ /* 0x000fea0003800000 */
.L_x_89:
        /* <DEDUP_REMOVED lines=10> */
.L_x_92:
[----:B------:R-:W-:Y:S05]  /*3ec0*/  BSYNC B1 ;  /* 0x0000000000017941 */ /* 0x000fea0003800000 */
.L_x_91:
        /* <DEDUP_REMOVED lines=9> */
.L_x_94:
[----:B------:R-:W-:Y:S05]  /*3f60*/  BSYNC B1 ;  /* 0x0000000000017941 */ /* 0x000fea0003800000 */
.L_x_93:
        /* <DEDUP_REMOVED lines=9> */
.L_x_96:
[----:B------:R-:W-:Y:S05]  /*4000*/  BSYNC B1 ;  /* 0x0000000000017941 */ /* 0x000fea0003800000 */
.L_x_95:
        /* <DEDUP_REMOVED lines=10> */
.L_x_98:
[----:B------:R-:W-:Y:S05]  /*40b0*/  BSYNC B1 ;  /* 0x0000000000017941 */ /* 0x000fea0003800000 */
.L_x_97:
        /* <DEDUP_REMOVED lines=10> */
.L_x_100:
[----:B------:R-:W-:Y:S05]  /*4160*/  BSYNC B1 ;  /* 0x0000000000017941 */ /* 0x000fea0003800000 */
.L_x_99:
        /* <DEDUP_REMOVED lines=9> */
.L_x_102:
[----:B------:R-:W-:Y:S05]  /*4200*/  BSYNC B1 ;  /* 0x0000000000017941 */ /* 0x000fea0003800000 */
.L_x_101:
        /* <DEDUP_REMOVED lines=9> */
.L_x_104:
[----:B------:R-:W-:Y:S05]  /*42a0*/  BSYNC B1 ;  /* 0x0000000000017941 */ /* 0x000fea0003800000 */
.L_x_103:
        /* <DEDUP_REMOVED lines=10> */
.L_x_106:
[----:B------:R-:W-:Y:S05]  /*4350*/  BSYNC B1 ;  /* 0x0000000000017941 */ /* 0x000fea0003800000 */
.L_x_105:
        /* <DEDUP_REMOVED lines=10> */
.L_x_108:
[----:B------:R-:W-:Y:S05]  /*4400*/  BSYNC B1 ;  /* 0x0000000000017941 */ /* 0x000fea0003800000 */
.L_x_107:
        /* <DEDUP_REMOVED lines=9> */
.L_x_110:
[----:B------:R-:W-:Y:S05]  /*44a0*/  BSYNC B1 ;  /* 0x0000000000017941 */ /* 0x000fea0003800000 */
.L_x_109:
        /* <DEDUP_REMOVED lines=9> */
.L_x_112:
[----:B------:R-:W-:Y:S05]  /*4540*/  BSYNC B1 ;  /* 0x0000000000017941 */ /* 0x000fea0003800000 */
.L_x_111:
        /* <DEDUP_REMOVED lines=10> */
.L_x_114:
[----:B------:R-:W-:Y:S05]  /*45f0*/  BSYNC B1 ;  /* 0x0000000000017941 */ /* 0x000fea0003800000 */
.L_x_113:
        /* <DEDUP_REMOVED lines=10> */
.L_x_116:
[----:B------:R-:W-:Y:S05]  /*46a0*/  BSYNC B1 ;  /* 0x0000000000017941 */ /* 0x000fea0003800000 */
.L_x_115:
        /* <DEDUP_REMOVED lines=9> */
.L_x_118:
[----:B------:R-:W-:Y:S05]  /*4740*/  BSYNC B1 ;  /* 0x0000000000017941 */ /* 0x000fea0003800000 */
.L_x_117:
        /* <DEDUP_REMOVED lines=9> */
.L_x_120:
[----:B------:R-:W-:Y:S05]  /*47e0*/  BSYNC B1 ;  /* 0x0000000000017941 */ /* 0x000fea0003800000 */
.L_x_119:
        /* <DEDUP_REMOVED lines=10> */
.L_x_122:
[----:B------:R-:W-:Y:S05]  /*4890*/  BSYNC B1 ;  /* 0x0000000000017941 */ /* 0x000fea0003800000 */
.L_x_121:
        /* <DEDUP_REMOVED lines=10> */
.L_x_124:
[----:B------:R-:W-:Y:S05]  /*4940*/  BSYNC B1 ;  /* 0x0000000000017941 */ /* 0x000fea0003800000 */
.L_x_123:
        /* <DEDUP_REMOVED lines=9> */
.L_x_126:
[----:B------:R-:W-:Y:S05]  /*49e0*/  BSYNC B1 ;  /* 0x0000000000017941 */ /* 0x000fea0003800000 */
.L_x_125:
        /* <DEDUP_REMOVED lines=9> */
.L_x_128:
[----:B------:R-:W-:Y:S05]  /*4a80*/  BSYNC B1 ;  /* 0x0000000000017941 */ /* 0x000fea0003800000 */
.L_x_127:
        /* <DEDUP_REMOVED lines=10> */
.L_x_130:
[----:B------:R-:W-:Y:S05]  /*4b30*/  BSYNC B1 ;  /* 0x0000000000017941 */ /* 0x000fea0003800000 */
.L_x_129:
        /* <DEDUP_REMOVED lines=10> */
.L_x_132:
[----:B------:R-:W-:Y:S05]  /*4be0*/  BSYNC B1 ;  /* 0x0000000000017941 */ /* 0x000fea0003800000 */
.L_x_131:
        /* <DEDUP_REMOVED lines=9> */
.L_x_134:
[----:B------:R-:W-:Y:S05]  /*4c80*/  BSYNC B1 ;  /* 0x0000000000017941 */ /* 0x000fea0003800000 */
.L_x_133:
        /* <DEDUP_REMOVED lines=9> */
.L_x_136:
[----:B------:R-:W-:Y:S05]  /*4d20*/  BSYNC B1 ;  /* 0x0000000000017941 */ /* 0x000fea0003800000 */
.L_x_135:
        /* <DEDUP_REMOVED lines=10> */
.L_x_138:
[----:B------:R-:W-:Y:S05]  /*4dd0*/  BSYNC B1 ;  /* 0x0000000000017941 */ /* 0x000fea0003800000 */
.L_x_137:
        /* <DEDUP_REMOVED lines=10> */
.L_x_140:
[----:B------:R-:W-:Y:S05]  /*4e80*/  BSYNC B1 ;  /* 0x0000000000017941 */ /* 0x000fea0003800000 */
.L_x_139:
        /* <DEDUP_REMOVED lines=9> */
.L_x_142:
[----:B------:R-:W-:Y:S05]  /*4f20*/  BSYNC B1 ;  /* 0x0000000000017941 */ /* 0x000fea0003800000 */
.L_x_141:
        /* <DEDUP_REMOVED lines=9> */
.L_x_144:
[----:B------:R-:W-:Y:S05]  /*4fc0*/  BSYNC B1 ;  /* 0x0000000000017941 */ /* 0x000fea0003800000 */
.L_x_143:
        /* <DEDUP_REMOVED lines=10> */
.L_x_146:
[----:B------:R-:W-:Y:S05]  /*5070*/  BSYNC B1 ;  /* 0x0000000000017941 */ /* 0x000fea0003800000 */
.L_x_145:
        /* <DEDUP_REMOVED lines=10> */
.L_x_148:
[----:B------:R-:W-:Y:S05]  /*5120*/  BSYNC B1 ;  /* 0x0000000000017941 */ /* 0x000fea0003800000 */
.L_x_147:
        /* <DEDUP_REMOVED lines=9> */
.L_x_150:
[----:B------:R-:W-:Y:S05]  /*51c0*/  BSYNC B1 ;  /* 0x0000000000017941 */ /* 0x000fea0003800000 */
.L_x_149:
        /* <DEDUP_REMOVED lines=9> */
.L_x_152:
[----:B------:R-:W-:Y:S05]  /*5260*/  BSYNC B1 ;  /* 0x0000000000017941 */ /* 0x000fea0003800000 */
.L_x_151:
        /* <DEDUP_REMOVED lines=10> */
.L_x_154:
[----:B------:R-:W-:Y:S05]  /*5310*/  BSYNC B1 ;  /* 0x0000000000017941 */ /* 0x000fea0003800000 */
.L_x_153:
        /* <DEDUP_REMOVED lines=10> */
.L_x_156:
[----:B------:R-:W-:Y:S05]  /*53c0*/  BSYNC B1 ;  /* 0x0000000000017941 */ /* 0x000fea0003800000 */
.L_x_155:
        /* <DEDUP_REMOVED lines=9> */
.L_x_158:
[----:B------:R-:W-:Y:S05]  /*5460*/  BSYNC B1 ;  /* 0x0000000000017941 */ /* 0x000fea0003800000 */
.L_x_157:
        /* <DEDUP_REMOVED lines=9> */
.L_x_160:
[----:B------:R-:W-:Y:S05]  /*5500*/  BSYNC B1 ;  /* 0x0000000000017941 */ /* 0x000fea0003800000 */
.L_x_159:
        /* <DEDUP_REMOVED lines=10> */
.L_x_162:
[----:B------:R-:W-:Y:S05]  /*55b0*/  BSYNC B1 ;  /* 0x0000000000017941 */ /* 0x000fea0003800000 */
.L_x_161:
        /* <DEDUP_REMOVED lines=10> */
.L_x_164:
[----:B------:R-:W-:Y:S05]  /*5660*/  BSYNC B1 ;  /* 0x0000000000017941 */ /* 0x000fea0003800000 */
.L_x_163:
        /* <DEDUP_REMOVED lines=9> */
.L_x_166:
[----:B------:R-:W-:Y:S05]  /*5700*/  BSYNC B1 ;  /* 0x0000000000017941 */ /* 0x000fea0003800000 */
.L_x_165:
        /* <DEDUP_REMOVED lines=9> */
.L_x_168:
[----:B------:R-:W-:Y:S05]  /*57a0*/  BSYNC B1 ;  /* 0x0000000000017941 */ /* 0x000fea0003800000 */
.L_x_167:
        /* <DEDUP_REMOVED lines=10> */
.L_x_170:
[----:B------:R-:W-:Y:S05]  /*5850*/  BSYNC B1 ;  /* 0x0000000000017941 */ /* 0x000fea0003800000 */
.L_x_169:
        /* <DEDUP_REMOVED lines=10> */
.L_x_172:
[----:B------:R-:W-:Y:S05]  /*5900*/  BSYNC B1 ;  /* 0x0000000000017941 */ /* 0x000fea0003800000 */
.L_x_171:
        /* <DEDUP_REMOVED lines=9> */
.L_x_174:
[----:B------:R-:W-:Y:S05]  /*59a0*/  BSYNC B1 ;  /* 0x0000000000017941 */ /* 0x000fea0003800000 */
.L_x_173:
        /* <DEDUP_REMOVED lines=9> */
.L_x_176:
[----:B------:R-:W-:Y:S05]  /*5a40*/  BSYNC B1 ;  /* 0x0000000000017941 */ /* 0x000fea0003800000 */
.L_x_175:
        /* <DEDUP_REMOVED lines=10> */
.L_x_178:
[----:B------:R-:W-:Y:S05]  /*5af0*/  BSYNC B1 ;  /* 0x0000000000017941 */ /* 0x000fea0003800000 */
.L_x_177:
        /* <DEDUP_REMOVED lines=10> */
.L_x_180:
[----:B------:R-:W-:Y:S05]  /*5ba0*/  BSYNC B1 ;  /* 0x0000000000017941 */ /* 0x000fea0003800000 */
.L_x_179:
        /* <DEDUP_REMOVED lines=9> */
.L_x_182:
[----:B------:R-:W-:Y:S05]  /*5c40*/  BSYNC B1 ;  /* 0x0000000000017941 */ /* 0x000fea0003800000 */
.L_x_181:
        /* <DEDUP_REMOVED lines=9> */
.L_x_184:
[----:B------:R-:W-:Y:S05]  /*5ce0*/  BSYNC B1 ;  /* 0x0000000000017941 */ /* 0x000fea0003800000 */
.L_x_183:
        /* <DEDUP_REMOVED lines=10> */
.L_x_186:
[----:B------:R-:W-:Y:S05]  /*5d90*/  BSYNC B1 ;  /* 0x0000000000017941 */ /* 0x000fea0003800000 */
.L_x_185:
        /* <DEDUP_REMOVED lines=10> */
.L_x_188:
[----:B------:R-:W-:Y:S05]  /*5e40*/  BSYNC B1 ;  /* 0x0000000000017941 */ /* 0x000fea0003800000 */
.L_x_187:
        /* <DEDUP_REMOVED lines=9> */
.L_x_190:
[----:B------:R-:W-:Y:S05]  /*5ee0*/  BSYNC B1 ;  /* 0x0000000000017941 */ /* 0x000fea0003800000 */
.L_x_189:
        /* <DEDUP_REMOVED lines=9> */
.L_x_192:
[----:B------:R-:W-:Y:S05]  /*5f80*/  BSYNC B1 ;  /* 0x0000000000017941 */ /* 0x000fea0003800000 */
.L_x_191:
        /* <DEDUP_REMOVED lines=10> */
.L_x_194:
[----:B------:R-:W-:Y:S05]  /*6030*/  BSYNC B1 ;  /* 0x0000000000017941 */ /* 0x000fea0003800000 */
.L_x_193:
        /* <DEDUP_REMOVED lines=10> */
.L_x_196:
[----:B------:R-:W-:Y:S05]  /*60e0*/  BSYNC B1 ;  /* 0x0000000000017941 */ /* 0x000fea0003800000 */
.L_x_195:
        /* <DEDUP_REMOVED lines=9> */
.L_x_198:
[----:B------:R-:W-:Y:S05]  /*6180*/  BSYNC B1 ;  /* 0x0000000000017941 */ /* 0x000fea0003800000 */
.L_x_197:
        /* <DEDUP_REMOVED lines=9> */
.L_x_200:
[----:B------:R-:W-:Y:S05]  /*6220*/  BSYNC B1 ;  /* 0x0000000000017941 */ /* 0x000fea0003800000 */
.L_x_199:
        /* <DEDUP_REMOVED lines=10> */
.L_x_202:
[----:B------:R-:W-:Y:S05]  /*62d0*/  BSYNC B1 ;  /* 0x0000000000017941 */ /* 0x000fea0003800000 */
.L_x_201:
        /* <DEDUP_REMOVED lines=10> */
.L_x_204:
[----:B------:R-:W-:Y:S05]  /*6380*/  BSYNC B1 ;  /* 0x0000000000017941 */ /* 0x000fea0003800000 */
.L_x_203:
        /* <DEDUP_REMOVED lines=9> */
.L_x_206:
[----:B------:R-:W-:Y:S05]  /*6420*/  BSYNC B1 ;  /* 0x0000000000017941 */ /* 0x000fea0003800000 */
.L_x_205:
        /* <DEDUP_REMOVED lines=9> */
.L_x_208:
[----:B------:R-:W-:Y:S05]  /*64c0*/  BSYNC B1 ;  /* 0x0000000000017941 */ /* 0x000fea0003800000 */
.L_x_207:
        /* <DEDUP_REMOVED lines=10> */
.L_x_210:
[----:B------:R-:W-:Y:S05]  /*6570*/  BSYNC B1 ;  /* 0x0000000000017941 */ /* 0x000fea0003800000 */
.L_x_209:
        /* <DEDUP_REMOVED lines=10> */
.L_x_212:
[----:B------:R-:W-:Y:S05]  /*6620*/  BSYNC B1 ;  /* 0x0000000000017941 */ /* 0x000fea0003800000 */
.L_x_211:
        /* <DEDUP_REMOVED lines=9> */
.L_x_214:
[----:B------:R-:W-:Y:S05]  /*66c0*/  BSYNC B1 ;  /* 0x0000000000017941 */ /* 0x000fea0003800000 */
.L_x_213:
        /* <DEDUP_REMOVED lines=9> */
.L_x_216:
[----:B------:R-:W-:Y:S05]  /*6760*/  BSYNC B1 ;  /* 0x0000000000017941 */ /* 0x000fea0003800000 */
.L_x_215:
        /* <DEDUP_REMOVED lines=10> */
.L_x_218:
[----:B------:R-:W-:Y:S05]  /*6810*/  BSYNC B1 ;  /* 0x0000000000017941 */ /* 0x000fea0003800000 */
.L_x_217:
        /* <DEDUP_REMOVED lines=10> */
.L_x_220:
[----:B------:R-:W-:Y:S05]  /*68c0*/  BSYNC B1 ;  /* 0x0000000000017941 */ /* 0x000fea0003800000 */
.L_x_219:
        /* <DEDUP_REMOVED lines=9> */
.L_x_222:
[----:B------:R-:W-:Y:S05]  /*6960*/  BSYNC B1 ;  /* 0x0000000000017941 */ /* 0x000fea0003800000 */
.L_x_221:
        /* <DEDUP_REMOVED lines=9> */
.L_x_224:
[----:B------:R-:W-:Y:S05]  /*6a00*/  BSYNC B1 ;  /* 0x0000000000017941 */ /* 0x000fea0003800000 */
.L_x_223:
        /* <DEDUP_REMOVED lines=10> */
.L_x_226:
[----:B------:R-:W-:Y:S05]  /*6ab0*/  BSYNC B1 ;  /* 0x0000000000017941 */ /* 0x000fea0003800000 */
.L_x_225:
        /* <DEDUP_REMOVED lines=10> */
.L_x_228:
[----:B------:R-:W-:Y:S05]  /*6b60*/  BSYNC B1 ;  /* 0x0000000000017941 */ /* 0x000fea0003800000 */
.L_x_227:
        /* <DEDUP_REMOVED lines=9> */
.L_x_230:
[----:B------:R-:W-:Y:S05]  /*6c00*/  BSYNC B1 ;  /* 0x0000000000017941 */ /* 0x000fea0003800000 */
.L_x_229:
        /* <DEDUP_REMOVED lines=9> */
.L_x_232:
[----:B------:R-:W-:Y:S05]  /*6ca0*/  BSYNC B1 ;  /* 0x0000000000017941 */ /* 0x000fea0003800000 */
.L_x_231:
        /* <DEDUP_REMOVED lines=10> */
.L_x_234:
[----:B------:R-:W-:Y:S05]  /*6d50*/  BSYNC B1 ;  /* 0x0000000000017941 */ /* 0x000fea0003800000 */
.L_x_233:
        /* <DEDUP_REMOVED lines=10> */
.L_x_236:
[----:B------:R-:W-:Y:S05]  /*6e00*/  BSYNC B1 ;  /* 0x0000000000017941 */ /* 0x000fea0003800000 */
.L_x_235:
        /* <DEDUP_REMOVED lines=9> */
.L_x_238:
[----:B------:R-:W-:Y:S05]  /*6ea0*/  BSYNC B1 ;  /* 0x0000000000017941 */ /* 0x000fea0003800000 */
.L_x_237:
        /* <DEDUP_REMOVED lines=9> */
.L_x_240:
[----:B------:R-:W-:Y:S05]  /*6f40*/  BSYNC B1 ;  /* 0x0000000000017941 */ /* 0x000fea0003800000 */
.L_x_239:
        /* <DEDUP_REMOVED lines=10> */
.L_x_242:
[----:B------:R-:W-:Y:S05]  /*6ff0*/  BSYNC B1 ;  /* 0x0000000000017941 */ /* 0x000fea0003800000 */
.L_x_241:
        /* <DEDUP_REMOVED lines=10> */
.L_x_244:
[----:B------:R-:W-:Y:S05]  /*70a0*/  BSYNC B1 ;  /* 0x0000000000017941 */ /* 0x000fea0003800000 */
.L_x_243:
        /* <DEDUP_REMOVED lines=9> */
.L_x_246:
[----:B------:R-:W-:Y:S05]  /*7140*/  BSYNC B1 ;  /* 0x0000000000017941 */ /* 0x000fea0003800000 */
.L_x_245:
        /* <DEDUP_REMOVED lines=9> */
.L_x_248:
[----:B------:R-:W-:Y:S05]  /*71e0*/  BSYNC B1 ;  /* 0x0000000000017941 */ /* 0x000fea0003800000 */
.L_x_247:
        /* <DEDUP_REMOVED lines=10> */
.L_x_250:
[----:B------:R-:W-:Y:S05]  /*7290*/  BSYNC B1 ;  /* 0x0000000000017941 */ /* 0x000fea0003800000 */
.L_x_249:
        /* <DEDUP_REMOVED lines=10> */
.L_x_252:
[----:B------:R-:W-:Y:S05]  /*7340*/  BSYNC B1 ;  /* 0x0000000000017941 */ /* 0x000fea0003800000 */
.L_x_251:
        /* <DEDUP_REMOVED lines=9> */
.L_x_254:
[----:B------:R-:W-:Y:S05]  /*73e0*/  BSYNC B1 ;  /* 0x0000000000017941 */ /* 0x000fea0003800000 */
.L_x_253:
        /* <DEDUP_REMOVED lines=9> */
.L_x_256:
[----:B------:R-:W-:Y:S05]  /*7480*/  BSYNC B1 ;  /* 0x0000000000017941 */ /* 0x000fea0003800000 */
.L_x_255:
        /* <DEDUP_REMOVED lines=10> */
.L_x_258:
[----:B------:R-:W-:Y:S05]  /*7530*/  BSYNC B1 ;  /* 0x0000000000017941 */ /* 0x000fea0003800000 */
.L_x_257:
        /* <DEDUP_REMOVED lines=10> */
.L_x_260:
[----:B------:R-:W-:Y:S05]  /*75e0*/  BSYNC B1 ;  /* 0x0000000000017941 */ /* 0x000fea0003800000 */
.L_x_259:
        /* <DEDUP_REMOVED lines=9> */
.L_x_262:
[----:B------:R-:W-:Y:S05]  /*7680*/  BSYNC B1 ;  /* 0x0000000000017941 */ /* 0x000fea0003800000 */
.L_x_261:
        /* <DEDUP_REMOVED lines=9> */
.L_x_264:
[----:B------:R-:W-:Y:S05]  /*7720*/  BSYNC B1 ;  /* 0x0000000000017941 */ /* 0x000fea0003800000 */
.L_x_263:
        /* <DEDUP_REMOVED lines=10> */
.L_x_266:
[----:B------:R-:W-:Y:S05]  /*77d0*/  BSYNC B1 ;  /* 0x0000000000017941 */ /* 0x000fea0003800000 */
.L_x_265:
        /* <DEDUP_REMOVED lines=10> */
.L_x_268:
[----:B------:R-:W-:Y:S05]  /*7880*/  BSYNC B1 ;  /* 0x0000000000017941 */ /* 0x000fea0003800000 */
.L_x_267:
        /* <DEDUP_REMOVED lines=9> */
.L_x_270:
[----:B------:R-:W-:Y:S05]  /*7920*/  BSYNC B1 ;  /* 0x0000000000017941 */ /* 0x000fea0003800000 */
.L_x_269:
        /* <DEDUP_REMOVED lines=9> */
.L_x_272:
[----:B------:R-:W-:Y:S05]  /*79c0*/  BSYNC B1 ;  /* 0x0000000000017941 */ /* 0x000fea0003800000 */
.L_x_271:
        /* <DEDUP_REMOVED lines=10> */
.L_x_274:
[----:B------:R-:W-:Y:S05]  /*7a70*/  BSYNC B1 ;  /* 0x0000000000017941 */ /* 0x000fea0003800000 */
.L_x_273:
        /* <DEDUP_REMOVED lines=10> */
.L_x_276:
[----:B------:R-:W-:Y:S05]  /*7b20*/  BSYNC B1 ;  /* 0x0000000000017941 */ /* 0x000fea0003800000 */
.L_x_275:
        /* <DEDUP_REMOVED lines=9> */
.L_x_278:
[----:B------:R-:W-:Y:S05]  /*7bc0*/  BSYNC B1 ;  /* 0x0000000000017941 */ /* 0x000fea0003800000 */
.L_x_277:
        /* <DEDUP_REMOVED lines=9> */
.L_x_280:
[----:B------:R-:W-:Y:S05]  /*7c60*/  BSYNC B1 ;  /* 0x0000000000017941 */ /* 0x000fea0003800000 */
.L_x_279:
        /* <DEDUP_REMOVED lines=10> */
.L_x_282:
[----:B------:R-:W-:Y:S05]  /*7d10*/  BSYNC B1 ;  /* 0x0000000000017941 */ /* 0x000fea0003800000 */
.L_x_281:
        /* <DEDUP_REMOVED lines=10> */
.L_x_284:
[----:B------:R-:W-:Y:S05]  /*7dc0*/  BSYNC B1 ;  /* 0x0000000000017941 */ /* 0x000fea0003800000 */
.L_x_283:
        /* <DEDUP_REMOVED lines=9> */
.L_x_286:
[----:B------:R-:W-:Y:S05]  /*7e60*/  BSYNC B1 ;  /* 0x0000000000017941 */ /* 0x000fea0003800000 */
.L_x_285:
[----:B-----5:R-:W-:Y:S01]  /*7e70*/  LOP3.LUT R3, R18, 0xffffe000, RZ, 0xc0, !PT ;  /* 0xffffe00012037812 */ /* 0x020fe200078ec0ff */
[----:B0-----:R-:W-:Y:S01]  /*7e80*/  @P1 IMAD.MOV.U32 R4, RZ, RZ, R10 ;  /* 0x000000ffff041224 */ /* 0x001fe200078e000a */
[----:B------:R-:W-:Y:S01]  /*7e90*/  ISETP.GT.AND P0, PT, R2, 0x8, P0 ;  /* 0x000000080200780c */ /* 0x000fe20000704270 */
[----:B------:R-:W-:Y:S01]  /*7ea0*/  @P1 IMAD.MOV.U32 R5, RZ, RZ, R11 ;  /* 0x000000ffff051224 */ /* 0x000fe200078e000b */
[----:B------:R-:W-:Y:S01]  /*7eb0*/  BSSY B1, `(.L_x_287) ;  /* 0x0000007000017945 */ /* 0x000fe20003800000 */
[----:B------:R-:W-:-:S04]  /*7ec0*/  FMUL R3, R3, R22 ;  /* 0x0000001603037220 */ /* 0x000fc80000400000 */
[----:B------:R-:W-:-:S05]  /*7ed0*/  FFMA R3, R150, R23, R3 ;  /* 0x0000001796037223 */ /* 0x000fca0000000003 */
[----:B------:R-:W-:-:S05]  /*7ee0*/  F2FP.TF32.F32.PACK_B R3, R3 ;  /* 0x00000003ff03723e */ /* 0x000fca00024050ff */
[----:B------:R0:W-:Y:S01]  /*7ef0*/  @P1 STG.E desc[UR50][R4.64+0x3e0], R3 ;  /* 0x0003e00304001986 */ /* 0x0001e2000c101932 */
[----:B------:R-:W-:Y:S05]  /*7f00*/  @!P0 BRA `(.L_x_288) ;  /* 0x0000000000048947 */ /* 0x000fea0003800000 */
[----:B------:R0:W5:Y:S02]  /*7f10*/  LDG.E.LTC128B R18, desc[UR50][R8.64+0x3e4] ;  /* 0x0003e43208127981 */ /* 0x000164000c1e1920 */
.L_x_288:
[----:B------:R-:W-:Y:S05]  /*7f20*/  BSYNC B1 ;  /* 0x0000000000017941 */ /* 0x000fea0003800000 */
.L_x_287:
[----:B------:R-:W-:Y:S05]  /*7f30*/  @!P0 BRA `(.L_x_289) ;  /* 0x0000002400508947 */ /* 0x000fea0003800000 */
[----:B0----5:R-:W-:-:S05]  /*7f40*/  LOP3.LUT R3, R18, 0xffffe000, RZ, 0xc0, !PT ;  /* 0xffffe00012037812 */ /* 0x021fca00078ec0ff */
[----:B------:R-:W-:-:S04]  /*7f50*/  FMUL R0, R3, R22 ;  /* 0x0000001603007220 */ /* 0x000fc80000400000 */
[----:B------:R-:W-:-:S05]  /*7f60*/  FFMA R151, R151, R23, R0 ;  /* 0x0000001797977223 */ /* 0x000fca0000000000 */
[----:B------:R-:W-:-:S05]  /*7f70*/  F2FP.TF32.F32.PACK_B R151, R151 ;  /* 0x00000097ff97723e */ /* 0x000fca00024050ff */
[----:B------:R0:W-:Y:S01]  /*7f80*/  STG.E desc[UR50][R10.64+0x3e4], R151 ;  /* 0x0003e4970a007986 */ /* 0x0001e2000c101932 */
[----:B------:R-:W-:Y:S05]  /*7f90*/  BRA `(.L_x_289) ;  /* 0x0000002400387947 */ /* 0x000fea0003800000 */
.L_x_36:
[----:B------:R-:W-:Y:S01]  /*7fa0*/  ULDC.64 UR4, c[0x0][0x5c0] ;  /* 0x0001700000047ab9 */ /* 0x000fe20000000a00 */
[----:B------:R-:W-:Y:S01]  /*7fb0*/  ISETP.GT.AND P1, PT, R0, 0x1, PT ;  /* 0x000000010000780c */ /* 0x000fe20003f24270 */
[-C--:B------:R-:W-:Y:S01]  /*7fc0*/  FMUL R3, R24, R23.reuse ;  /* 0x0000001718037220 */ /* 0x080fe20000400000 */
[----:B------:R-:W-:Y:S01]  /*7fd0*/  LEA R4, P0, R164, UR4, 0x2 ;  /* 0x00000004a4047c11 */ /* 0x000fe2000f8010ff */
[-C--:B------:R-:W-:Y:S01]  /*7fe0*/  FMUL R25, R25, R23.reuse ;  /* 0x0000001719197220 */ /* 0x080fe20000400000 */
[----:B------:R-:W-:Y:S01]  /*7ff0*/  ISETP.GT.AND P3, PT, R2, RZ, P1 ;  /* 0x000000ff0200720c */ /* 0x000fe20000f64270 */
[----:B------:R-:W-:Y:S01]  /*8000*/  FMUL R9, R26, R23 ;  /* 0x000000171a097220 */ /* 0x000fe20000400000 */
[----:B------:R-:W-:Y:S01]  /*8010*/  F2FP.TF32.F32.PACK_B R3, R3 ;  /* 0x00000003ff03723e */ /* 0x000fe200024050ff */
[-C--:B------:R-:W-:Y:S01]  /*8020*/  FMUL R27, R27, R23.reuse ;  /* 0x000000171b1b7220 */ /* 0x080fe20000400000 */
[----:B------:R-:W-:Y:S01]  /*8030*/  LEA.HI.X R5, R164, UR5, R173, 0x2, P0 ;  /* 0x00000005a4057c11 */ /* 0x000fe200080f14ad */
[-C--:B------:R-:W-:Y:S01]  /*8040*/  FMUL R29, R29, R23.reuse ;  /* 0x000000171d1d7220 */ /* 0x080fe20000400000 */
[----:B------:R-:W-:Y:S01]  /*8050*/  ISETP.GT.AND P2, PT, R2, 0x8, P2 ;  /* 0x000000080200780c */ /* 0x000fe20001744270 */
[-C--:B------:R-:W-:Y:S01]  /*8060*/  FMUL R31, R31, R23.reuse ;  /* 0x000000171f1f7220 */ /* 0x080fe20000400000 */
[----:B------:R-:W-:Y:S01]  /*8070*/  ISETP.GT.AND P0, PT, R0, 0x8, PT ;  /* 0x000000080000780c */ /* 0x000fe20003f04270 */
[----:B------:R0:W-:Y:S01]  /*8080*/  @P4 STG.E desc[UR50][R4.64], R3 ;  /* 0x0000000304004986 */ /* 0x0001e2000c101932 */
[C---:B------:R-:W-:Y:S01]  /*8090*/  SHF.L.U64.HI R11, R10.reuse, 0x5, R11 ;  /* 0x000000050a0b7819 */ /* 0x040fe2000001020b */
[-C--:B------:R-:W-:Y:S01]  /*80a0*/  FMUL R33, R33, R23.reuse ;  /* 0x0000001721217220 */ /* 0x080fe20000400000 */
[----:B------:R-:W-:Y:S01]  /*80b0*/  LEA R6, P4, R10, R4, 0x5 ;  /* 0x000000040a067211 */ /* 0x000fe200078828ff */
[----:B------:R-:W-:Y:S01]  /*80c0*/  FMUL R35, R35, R23 ;  /* 0x0000001723237220 */ /* 0x000fe20000400000 */
[----:B------:R-:W-:Y:S01]  /*80d0*/  F2FP.TF32.F32.PACK_B R25, R25 ;  /* 0x00000019ff19723e */ /* 0x000fe200024050ff */
[----:B------:R-:W-:Y:S01]  /*80e0*/  FMUL R37, R37, R23 ;  /* 0x0000001725257220 */ /* 0x000fe20000400000 */
[C---:B------:R-:W-:Y:S01]  /*80f0*/  ISETP.GT.AND P1, PT, R2.reuse, 0x8, P1 ;  /* 0x000000080200780c */ /* 0x040fe20000f24270 */
[----:B------:R-:W-:Y:S01]  /*8100*/  IMAD.X R7, R11, 0x1, R5, P4 ;  /* 0x000000010b077824 */ /* 0x000fe200020e0605 */
[----:B------:R-:W-:Y:S01]  /*8110*/  ISETP.GT.AND P5, PT, R2, RZ, P0 ;  /* 0x000000ff0200720c */ /* 0x000fe200007a4270 */
[----:B------:R-:W-:Y:S01]  /*8120*/  @P3 STG.E desc[UR50][R4.64+0x4], R25 ;  /* 0x0000041904003986 */ /* 0x000fe2000c101932 */
[----:B------:R-:W-:Y:S01]  /*8130*/  F2FP.TF32.F32.PACK_B R9, R9 ;  /* 0x00000009ff09723e */ /* 0x000fe200024050ff */
[-C--:B0-----:R-:W-:Y:S01]  /*8140*/  FMUL R3, R28, R23.reuse ;  /* 0x000000171c037220 */ /* 0x081fe20000400000 */
[----:B------:R-:W-:Y:S01]  /*8150*/  ISETP.GT.AND P3, PT, R0, 0x9, PT ;  /* 0x000000090000780c */ /* 0x000fe20003f64270 */
[----:B------:R-:W-:Y:S01]  /*8160*/  FMUL R11, R30, R23 ;  /* 0x000000171e0b7220 */ /* 0x000fe20000400000 */
[----:B------:R-:W-:Y:S01]  /*8170*/  F2FP.TF32.F32.PACK_B R27, R27 ;  /* 0x0000001bff1b723e */ /* 0x000fe200024050ff */
[----:B------:R0:W-:Y:S01]  /*8180*/  @P2 STG.E desc[UR50][R6.64], R9 ;  /* 0x0000000906002986 */ /* 0x0001e2000c101932 */
[----:B------:R-:W-:Y:S01]  /*8190*/  F2FP.TF32.F32.PACK_B R3, R3 ;  /* 0x00000003ff03723e */ /* 0x000fe200024050ff */
[-C--:B------:R-:W-:Y:S01]  /*81a0*/  FMUL R39, R39, R23.reuse ;  /* 0x0000001727277220 */ /* 0x080fe20000400000 */
[C---:B------:R-:W-:Y:S01]  /*81b0*/  ISETP.GT.AND P4, PT, R2.reuse, RZ, P3 ;  /* 0x000000ff0200720c */ /* 0x040fe20001f84270 */
[----:B------:R-:W-:Y:S01]  /*81c0*/  @P1 STG.E desc[UR50][R6.64+0x4], R27 ;  /* 0x0000041b06001986 */ /* 0x000fe2000c101932 */
[----:B------:R-:W-:Y:S01]  /*81d0*/  ISETP.GT.AND P2, PT, R2, 0x8, P0 ;  /* 0x000000080200780c */ /* 0x000fe20000744270 */
[-C--:B------:R-:W-:Y:S01]  /*81e0*/  FMUL R41, R41, R23.reuse ;  /* 0x0000001729297220 */ /* 0x080fe20000400000 */
[----:B------:R-:W-:Y:S01]  /*81f0*/  ISETP.GT.AND P0, PT, R0, 0x10, PT ;  /* 0x000000100000780c */ /* 0x000fe20003f04270 */
[----:B------:R1:W-:Y:S01]  /*8200*/  @P5 STG.E desc[UR50][R4.64+0x20], R3 ;  /* 0x0000200304005986 */ /* 0x0003e2000c101932 */
[C---:B------:R-:W-:Y:S01]  /*8210*/  ISETP.GT.AND P3, PT, R2.reuse, 0x8, P3 ;  /* 0x000000080200780c */ /* 0x040fe20001f64270 */
[-C--:B------:R-:W-:Y:S01]  /*8220*/  FMUL R43, R43, R23.reuse ;  /* 0x000000172b2b7220 */ /* 0x080fe20000400000 */
[----:B------:R-:W-:Y:S01]  /*8230*/  ISETP.GT.AND P5, PT, R2, RZ, P0 ;  /* 0x000000ff0200720c */ /* 0x000fe200007a4270 */
[----:B0-----:R-:W-:Y:S01]  /*8240*/  FMUL R9, R34, R23 ;  /* 0x0000001722097220 */ /* 0x001fe20000400000 */
[----:B------:R-:W-:Y:S01]  /*8250*/  F2FP.TF32.F32.PACK_B R29, R29 ;  /* 0x0000001dff1d723e */ /* 0x000fe200024050ff */
[----:B------:R-:W-:Y:S01]  /*8260*/  FMUL R45, R45, R23 ;  /* 0x000000172d2d7220 */ /* 0x000fe20000400000 */
[----:B------:R-:W-:Y:S01]  /*8270*/  F2FP.TF32.F32.PACK_B R11, R11 ;  /* 0x0000000bff0b723e */ /* 0x000fe200024050ff */
[----:B------:R-:W-:Y:S01]  /*8280*/  FMUL R47, R47, R23 ;  /* 0x000000172f2f7220 */ /* 0x000fe20000400000 */
[----:B------:R-:W-:Y:S01]  /*8290*/  ISETP.GT.AND P1, PT, R0, 0x11, PT ;  /* 0x000000110000780c */ /* 0x000fe20003f24270 */
[----:B------:R-:W-:Y:S01]  /*82a0*/  @P4 STG.E desc[UR50][R4.64+0x24], R29 ;  /* 0x0000241d04004986 */ /* 0x000fe2000c101932 */
[----:B------:R-:W-:Y:S01]  /*82b0*/  F2FP.TF32.F32.PACK_B R31, R31 ;  /* 0x0000001fff1f723e */ /* 0x000fe200024050ff */
[-C--:B-1----:R-:W-:Y:S01]  /*82c0*/  FMUL R3, R32, R23.reuse ;  /* 0x0000001720037220 */ /* 0x082fe20000400000 */
[C---:B------:R-:W-:Y:S01]  /*82d0*/  ISETP.GT.AND P4, PT, R2.reuse, RZ, P1 ;  /* 0x000000ff0200720c */ /* 0x040fe20000f84270 */
[----:B------:R0:W-:Y:S01]  /*82e0*/  @P2 STG.E desc[UR50][R6.64+0x20], R11 ;  /* 0x0000200b06002986 */ /* 0x0001e2000c101932 */
[----:B------:R-:W-:Y:S01]  /*82f0*/  ISETP.GT.AND P2, PT, R2, 0x8, P0 ;  /* 0x000000080200780c */ /* 0x000fe20000744270 */
[----:B------:R-:W-:Y:S01]  /*8300*/  FMUL R49, R49, R23 ;  /* 0x0000001731317220 */ /* 0x000fe20000400000 */
[----:B------:R-:W-:Y:S01]  /*8310*/  F2FP.TF32.F32.PACK_B R3, R3 ;  /* 0x00000003ff03723e */ /* 0x000fe200024050ff */
[----:B------:R-:W-:Y:S01]  /*8320*/  @P3 STG.E desc[UR50][R6.64+0x24], R31 ;  /* 0x0000241f06003986 */ /* 0x000fe2000c101932 */
[----:B------:R-:W-:Y:S01]  /*8330*/  ISETP.GT.AND P0, PT, R0, 0x18, PT ;  /* 0x000000180000780c */ /* 0x000fe20003f04270 */
[-C--:B------:R-:W-:Y:S01]  /*8340*/  FMUL R51, R51, R23.reuse ;  /* 0x0000001733337220 */ /* 0x080fe20000400000 */
[C---:B------:R-:W-:Y:S01]  /*8350*/  ISETP.GT.AND P3, PT, R2.reuse, 0x8, P1 ;  /* 0x000000080200780c */ /* 0x040fe20000f64270 */
[----:B------:R1:W-:Y:S01]  /*8360*/  @P5 STG.E desc[UR50][R4.64+0x40], R3 ;  /* 0x0000400304005986 */ /* 0x0003e2000c101932 */
[----:B------:R-:W-:Y:S01]  /*8370*/  ISETP.GT.AND P5, PT, R2, RZ, P0 ;  /* 0x000000ff0200720c */ /* 0x000fe200007a4270 */
[----:B------:R-:W-:Y:S01]  /*8380*/  FMUL R53, R53, R23 ;  /* 0x0000001735357220 */ /* 0x000fe20000400000 */
[----:B------:R-:W-:Y:S01]  /*8390*/  F2FP.TF32.F32.PACK_B R33, R33 ;  /* 0x00000021ff21723e */ /* 0x000fe200024050ff */
[----:B0-----:R-:W-:Y:S01]  /*83a0*/  FMUL R11, R38, R23 ;  /* 0x00000017260b7220 */ /* 0x001fe20000400000 */
[----:B------:R-:W-:Y:S01]  /*83b0*/  F2FP.TF32.F32.PACK_B R9, R9 ;  /* 0x00000009ff09723e */ /* 0x000fe200024050ff */
[----:B------:R-:W-:Y:S01]  /*83c0*/  FMUL R55, R55, R23 ;  /* 0x0000001737377220 */ /* 0x000fe20000400000 */
[----:B------:R-:W-:Y:S01]  /*83d0*/  ISETP.GT.AND P1, PT, R0, 0x19, PT ;  /* 0x000000190000780c */ /* 0x000fe20003f24270 */
[----:B------:R-:W-:Y:S01]  /*83e0*/  @P4 STG.E desc[UR50][R4.64+0x44], R33 ;  /* 0x0000442104004986 */ /* 0x000fe2000c101932 */
[----:B------:R-:W-:Y:S01]  /*83f0*/  F2FP.TF32.F32.PACK_B R35, R35 ;  /* 0x00000023ff23723e */ /* 0x000fe200024050ff */
[-C--:B------:R-:W-:Y:S01]  /*8400*/  FMUL R57, R57, R23.reuse ;  /* 0x0000001739397220 */ /* 0x080fe20000400000 */
[----:B------:R-:W-:Y:S01]  /*8410*/  ISETP.GT.AND P4, PT, R2, RZ, P1 ;  /* 0x000000ff0200720c */ /* 0x000fe20000f84270 */
[-C--:B-1----:R-:W-:Y:S01]  /*8420*/  FMUL R3, R36, R23.reuse ;  /* 0x0000001724037220 */ /* 0x082fe20000400000 */
[----:B------:R0:W-:Y:S01]  /*8430*/  @P2 STG.E desc[UR50][R6.64+0x40], R9 ;  /* 0x0000400906002986 */ /* 0x0001e2000c101932 */
[----:B------:R-:W-:Y:S01]  /*8440*/  ISETP.GT.AND P2, PT, R2, 0x8, P0 ;  /* 0x000000080200780c */ /* 0x000fe20000744270 */
[----:B------:R-:W-:Y:S01]  /*8450*/  FMUL R59, R59, R23 ;  /* 0x000000173b3b7220 */ /* 0x000fe20000400000 */
[----:B------:R-:W-:Y:S01]  /*8460*/  ISETP.GT.AND P0, PT, R0, 0x20, PT ;  /* 0x000000200000780c */ /* 0x000fe20003f04270 */
[----:B------:R-:W-:Y:S01]  /*8470*/  @P3 STG.E desc[UR50][R6.64+0x44], R35 ;  /* 0x0000442306003986 */ /* 0x000fe2000c101932 */
[----:B------:R-:W-:Y:S01]  /*8480*/  F2FP.TF32.F32.PACK_B R3, R3 ;  /* 0x00000003ff03723e */ /* 0x000fe200024050ff */
[-C--:B------:R-:W-:Y:S01]  /*8490*/  FMUL R61, R61, R23.reuse ;  /* 0x000000173d3d7220 */ /* 0x080fe20000400000 */
[C---:B------:R-:W-:Y:S01]  /*84a0*/  ISETP.GT.AND P3, PT, R2.reuse, 0x8, P1 ;  /* 0x000000080200780c */ /* 0x040fe20000f64270 */
[----:B------:R-:W-:Y:S01]  /*84b0*/  FMUL R63, R63, R23 ;  /* 0x000000173f3f7220 */ /* 0x000fe20000400000 */
[----:B------:R-:W-:Y:S01]  /*84c0*/  F2FP.TF32.F32.PACK_B R37, R37 ;  /* 0x00000025ff25723e */ /* 0x000fe200024050ff */
[----:B------:R1:W-:Y:S01]  /*84d0*/  @P5 STG.E desc[UR50][R4.64+0x60], R3 ;  /* 0x0000600304005986 */ /* 0x0003e2000c101932 */
[----:B------:R-:W-:Y:S01]  /*84e0*/  ISETP.GT.AND P5, PT, R2, RZ, P0 ;  /* 0x000000ff0200720c */ /* 0x000fe200007a4270 */
[----:B0-----:R-:W-:Y:S01]  /*84f0*/  FMUL R9, R42, R23 ;  /* 0x000000172a097220 */ /* 0x001fe20000400000 */
[----:B------:R-:W-:Y:S01]  /*8500*/  F2FP.TF32.F32.PACK_B R11, R11 ;  /* 0x0000000bff0b723e */ /* 0x000fe200024050ff */
[----:B------:R-:W-:Y:S01]  /*8510*/  @P4 STG.E desc[UR50][R4.64+0x64], R37 ;  /* 0x0000642504004986 */ /* 0x000fe2000c101932 */
[----:B------:R-:W-:Y:S01]  /*8520*/  ISETP.GT.AND P1, PT, R0, 0x21, PT ;  /* 0x000000210000780c */ /* 0x000fe20003f24270 */
[----:B------:R-:W-:Y:S01]  /*8530*/  FMUL R65, R65, R23 ;  /* 0x0000001741417220 */ /* 0x000fe20000400000 */
[----:B------:R-:W-:Y:S01]  /*8540*/  F2FP.TF32.F32.PACK_B R39, R39 ;  /* 0x00000027ff27723e */ /* 0x000fe200024050ff */
[----:B------:R0:W-:Y:S01]  /*8550*/  @P2 STG.E desc[UR50][R6.64+0x60], R11 ;  /* 0x0000600b06002986 */ /* 0x0001e2000c101932 */
[C---:B------:R-:W-:Y:S01]  /*8560*/  ISETP.GT.AND P4, PT, R2.reuse, RZ, P1 ;  /* 0x000000ff0200720c */ /* 0x040fe20000f84270 */
[-C--:B------:R-:W-:Y:S01]  /*8570*/  FMUL R67, R67, R23.reuse ;  /* 0x0000001743437220 */ /* 0x080fe20000400000 */
[----:B------:R-:W-:Y:S01]  /*8580*/  ISETP.GT.AND P2, PT, R2, 0x8, P0 ;  /* 0x000000080200780c */ /* 0x000fe20000744270 */
[-C--:B-1----:R-:W-:Y:S01]  /*8590*/  FMUL R3, R40, R23.reuse ;  /* 0x0000001728037220 */ /* 0x082fe20000400000 */
[----:B------:R-:W-:Y:S01]  /*85a0*/  ISETP.GT.AND P0, PT, R0, 0x28, PT ;  /* 0x000000280000780c */ /* 0x000fe20003f04270 */
[----:B------:R-:W-:Y:S01]  /*85b0*/  @P3 STG.E desc[UR50][R6.64+0x64], R39 ;  /* 0x0000642706003986 */ /* 0x000fe2000c101932 */
[----:B------:R-:W-:Y:S01]  /*85c0*/  ISETP.GT.AND P3, PT, R2, 0x8, P1 ;  /* 0x000000080200780c */ /* 0x000fe20000f64270 */
[----:B------:R-:W-:Y:S01]  /*85d0*/  FMUL R69, R69, R23 ;  /* 0x0000001745457220 */ /* 0x000fe20000400000 */
[----:B------:R-:W-:Y:S01]  /*85e0*/  F2FP.TF32.F32.PACK_B R3, R3 ;  /* 0x00000003ff03723e */ /* 0x000fe200024050ff */
[----:B------:R-:W-:Y:S01]  /*85f0*/  FMUL R71, R71, R23 ;  /* 0x0000001747477220 */ /* 0x000fe20000400000 */
[----:B------:R-:W-:Y:S01]  /*8600*/  F2FP.TF32.F32.PACK_B R41, R41 ;  /* 0x00000029ff29723e */ /* 0x000fe200024050ff */
[----:B0-----:R-:W-:Y:S01]  /*8610*/  FMUL R11, R46, R23 ;  /* 0x000000172e0b7220 */ /* 0x001fe20000400000 */
[----:B------:R-:W-:Y:S01]  /*8620*/  F2FP.TF32.F32.PACK_B R9, R9 ;  /* 0x00000009ff09723e */ /* 0x000fe200024050ff */
[----:B------:R0:W-:Y:S01]  /*8630*/  @P5 STG.E desc[UR50][R4.64+0x80], R3 ;  /* 0x0000800304005986 */ /* 0x0001e2000c101932 */
[----:B------:R-:W-:Y:S01]  /*8640*/  ISETP.GT.AND P5, PT, R2, RZ, P0 ;  /* 0x000000ff0200720c */ /* 0x000fe200007a4270 */
[----:B------:R-:W-:Y:S01]  /*8650*/  FMUL R73, R73, R23 ;  /* 0x0000001749497220 */ /* 0x000fe20000400000 */
[----:B------:R-:W-:Y:S01]  /*8660*/  ISETP.GT.AND P1, PT, R0, 0x29, PT ;  /* 0x000000290000780c */ /* 0x000fe20003f24270 */
[----:B------:R-:W-:Y:S01]  /*8670*/  @P4 STG.E desc[UR50][R4.64+0x84], R41 ;  /* 0x0000842904004986 */ /* 0x000fe2000c101932 */
[----:B------:R-:W-:Y:S01]  /*8680*/  F2FP.TF32.F32.PACK_B R43, R43 ;  /* 0x0000002bff2b723e */ /* 0x000fe200024050ff */
[-C--:B------:R-:W-:Y:S01]  /*8690*/  FMUL R75, R75, R23.reuse ;  /* 0x000000174b4b7220 */ /* 0x080fe20000400000 */
[C---:B------:R-:W-:Y:S01]  /*86a0*/  ISETP.GT.AND P4, PT, R2.reuse, RZ, P1 ;  /* 0x000000ff0200720c */ /* 0x040fe20000f84270 */
[----:B------:R1:W-:Y:S01]  /*86b0*/  @P2 STG.E desc[UR50][R6.64+0x80], R9 ;  /* 0x0000800906002986 */ /* 0x0003e2000c101932 */
[----:B------:R-:W-:Y:S01]  /*86c0*/  ISETP.GT.AND P2, PT, R2, 0x8, P0 ;  /* 0x000000080200780c */ /* 0x000fe20000744270 */
[-C--:B------:R-:W-:Y:S01]  /*86d0*/  FMUL R77, R77, R23.reuse ;  /* 0x000000174d4d7220 */ /* 0x080fe20000400000 */
[----:B------:R-:W-:Y:S01]  /*86e0*/  ISETP.GT.AND P0, PT, R0, 0x30, PT ;  /* 0x000000300000780c */ /* 0x000fe20003f04270 */
[-C--:B0-----:R-:W-:Y:S01]  /*86f0*/  FMUL R3, R44, R23.reuse ;  /* 0x000000172c037220 */ /* 0x081fe20000400000 */
[----:B------:R-:W-:Y:S01]  /*8700*/  @P3 STG.E desc[UR50][R6.64+0x84], R43 ;  /* 0x0000842b06003986 */ /* 0x000fe2000c101932 */
[----:B------:R-:W-:Y:S01]  /*8710*/  ISETP.GT.AND P3, PT, R2, 0x8, P1 ;  /* 0x000000080200780c */ /* 0x000fe20000f64270 */
[----:B------:R-:W-:Y:S01]  /*8720*/  FMUL R79, R79, R23 ;  /* 0x000000174f4f7220 */ /* 0x000fe20000400000 */
[----:B------:R-:W-:Y:S01]  /*8730*/  F2FP.TF32.F32.PACK_B R45, R45 ;  /* 0x0000002dff2d723e */ /* 0x000fe200024050ff */
[----:B------:R-:W-:Y:S01]  /*8740*/  FMUL R81, R81, R23 ;  /* 0x0000001751517220 */ /* 0x000fe20000400000 */
[----:B------:R-:W-:Y:S01]  /*8750*/  F2FP.TF32.F32.PACK_B R3, R3 ;  /* 0x00000003ff03723e */ /* 0x000fe200024050ff */
[----:B------:R-:W-:Y:S01]  /*8760*/  FMUL R83, R83, R23 ;  /* 0x0000001753537220 */ /* 0x000fe20000400000 */
[----:B------:R-:W-:Y:S01]  /*8770*/  F2FP.TF32.F32.PACK_B R11, R11 ;  /* 0x0000000bff0b723e */ /* 0x000fe200024050ff */
[-C--:B-1----:R-:W-:Y:S01]  /*8780*/  FMUL R9, R50, R23.reuse ;  /* 0x0000001732097220 */ /* 0x082fe20000400000 */
[----:B------:R-:W-:Y:S01]  /*8790*/  ISETP.GT.AND P1, PT, R0, 0x31, PT ;  /* 0x000000310000780c */ /* 0x000fe20003f24270 */
[----:B------:R0:W-:Y:S01]  /*87a0*/  @P5 STG.E desc[UR50][R4.64+0xa0], R3 ;  /* 0x0000a00304005986 */ /* 0x0001e2000c101932 */
[C---:B------:R-:W-:Y:S01]  /*87b0*/  ISETP.GT.AND P5, PT, R2.reuse, RZ, P0 ;  /* 0x000000ff0200720c */ /* 0x040fe200007a4270 */
[----:B------:R-:W-:Y:S01]  /*87c0*/  FMUL R85, R85, R23 ;  /* 0x0000001755557220 */ /* 0x000fe20000400000 */
[----:B------:R-:W-:Y:S01]  /*87d0*/  F2FP.TF32.F32.PACK_B R47, R47 ;  /* 0x0000002fff2f723e */ /* 0x000fe200024050ff */
[----:B------:R-:W-:Y:S01]  /*87e0*/  @P4 STG.E desc[UR50][R4.64+0xa4], R45 ;  /* 0x0000a42d04004986 */ /* 0x000fe2000c101932 */
[C---:B------:R-:W-:Y:S01]  /*87f0*/  ISETP.GT.AND P4, PT, R2.reuse, RZ, P1 ;  /* 0x000000ff0200720c */ /* 0x040fe20000f84270 */
[----:B------:R-:W-:Y:S01]  /*8800*/  FMUL R87, R87, R23 ;  /* 0x0000001757577220 */ /* 0x000fe20000400000 */
[----:B------:R-:W-:Y:S01]  /*8810*/  F2FP.TF32.F32.PACK_B R49, R49 ;  /* 0x00000031ff31723e */ /* 0x000fe200024050ff */
        /* <DEDUP_REMOVED lines=11> */
[-C--:B------:R-:W-:Y:S01]  /*88d0*/  FMUL R95, R95, R23.reuse ;  /* 0x000000175f5f7220 */ /* 0x080fe20000400000 */
[----:B------:R-:W-:Y:S01]  /*88e0*/  ISETP.GT.AND P1, PT, R0, 0x39, PT ;  /* 0x000000390000780c */ /* 0x000fe20003f24270 */
[----:B-1----:R-:W-:Y:S01]  /*88f0*/  FMUL R11, R54, R23 ;  /* 0x00000017360b7220 */ /* 0x002fe20000400000 */
[----:B------:R-:W-:Y:S01]  /*8900*/  F2FP.TF32.F32.PACK_B R51, R51 ;  /* 0x00000033ff33723e */ /* 0x000fe200024050ff */
        /* <DEDUP_REMOVED lines=15> */
[-C--:B------:R-:W-:Y:S01]  /*8a00*/  FMUL R103, R103, R23.reuse ;  /* 0x0000001767677220 */ /* 0x080fe20000400000 */
[----:B------:R-:W-:Y:S01]  /*8a10*/  ISETP.GT.AND P1, PT, R0, 0x41, PT ;  /* 0x000000410000780c */ /* 0x000fe20003f24270 */
[----:B------:R-:W-:Y:S01]  /*8a20*/  FMUL R105, R105, R23 ;  /* 0x0000001769697220 */ /* 0x000fe20000400000 */
[----:B------:R-:W-:Y:S01]  /*8a30*/  F2FP.TF32.F32.PACK_B R3, R3 ;  /* 0x00000003ff03723e */ /* 0x000fe200024050ff */
[----:B------:R-:W-:Y:S01]  /*8a40*/  FMUL R107, R107, R23 ;  /* 0x000000176b6b7220 */ /* 0x000fe20000400000 */
[----:B------:R-:W-:Y:S01]  /*8a50*/  F2FP.TF32.F32.PACK_B R55, R55 ;  /* 0x00000037ff37723e */ /* 0x000fe200024050ff */
        /* <DEDUP_REMOVED lines=21> */
[-C--:B------:R-:W-:Y:S01]  /*8bb0*/  FMUL R119, R119, R23.reuse ;  /* 0x0000001777777220 */ /* 0x080fe20000400000 */
[----:B-1----:R-:W-:Y:S01]  /*8bc0*/  FMUL R11, R62, R23 ;  /* 0x000000173e0b7220 */ /* 0x002fe20000400000 */
[----:B------:R-:W-:Y:S01]  /*8bd0*/  F2FP.TF32.F32.PACK_B R61, R61 ;  /* 0x0000003dff3d723e */ /* 0x000fe200024050ff */
[-C--:B------:R-:W-:Y:S01]  /*8be0*/  FMUL R121, R121, R23.reuse ;  /* 0x0000001779797220 */ /* 0x080fe20000400000 */
        /* <DEDUP_REMOVED lines=51> */
[----:B------:R-:W-:Y:S01]  /*8f20*/  ISETP.GT.AND P4, PT, R2, RZ, P1 ;  /* 0x000000ff0200720c */ /* 0x000fe20000f84270 */
[----:B------:R-:W-:Y:S01]  /*8f30*/  FMUL R15, R150, R23 ;  /* 0x00000017960f7220 */ /* 0x000fe20000400000 */
[----:B------:R-:W-:Y:S01]  /*8f40*/  F2FP.TF32.F32.PACK_B R71, R71 ;  /* 0x00000047ff47723e */ /* 0x000fe200024050ff */
[----:B------:R1:W-:Y:S01]  /*8f50*/  @P2 STG.E desc[UR50][R6.64+0x140], R9 ;  /* 0x0001400906002986 */ /* 0x0003e2000c101932 */
[----:B------:R-:W-:Y:S01]  /*8f60*/  ISETP.GT.AND P2, PT, R2, 0x8, P0 ;  /* 0x000000080200780c */ /* 0x000fe20000744270 */
[-C--:B------:R-:W-:Y:S01]  /*8f70*/  FMUL R151, R151, R23.reuse ;  /* 0x0000001797977220 */ /* 0x080fe20000400000 */
[----:B------:R-:W-:Y:S01]  /*8f80*/  ISETP.GT.AND P0, PT, R0, 0x60, PT ;  /* 0x000000600000780c */ /* 0x000fe20003f04270 */
[----:B0-----:R-:W-:Y:S01]  /*8f90*/  FMUL R3, R68, R23 ;  /* 0x0000001744037220 */ /* 0x001fe20000400000 */
[----:B------:R-:W-:Y:S01]  /*8fa0*/  @P3 STG.E desc[UR50][R6.64+0x144], R67 ;  /* 0x0001444306003986 */ /* 0x000fe2000c101932 */
[----:B------:R-:W-:-:S02]  /*8fb0*/  ISETP.GT.AND P3, PT, R2, 0x8, P1 ;  /* 0x000000080200780c */ /* 0x000fc40000f64270 */
[----:B------:R-:W-:Y:S02]  /*8fc0*/  ISETP.GT.AND P1, PT, R0, 0x61, PT ;  /* 0x000000610000780c */ /* 0x000fe40003f24270 */
[----:B------:R-:W-:Y:S01]  /*8fd0*/  F2FP.TF32.F32.PACK_B R3, R3 ;  /* 0x00000003ff03723e */ /* 0x000fe200024050ff */
[----:B-1----:R-:W-:Y:S01]  /*8fe0*/  FMUL R9, R74, R23 ;  /* 0x000000174a097220 */ /* 0x002fe20000400000 */
[----:B------:R-:W-:-:S03]  /*8ff0*/  F2FP.TF32.F32.PACK_B R73, R73 ;  /* 0x00000049ff49723e */ /* 0x000fc600024050ff */
[----:B------:R0:W-:Y:S01]  /*9000*/  @P5 STG.E desc[UR50][R4.64+0x160], R3 ;  /* 0x0001600304005986 */ /* 0x0001e2000c101932 */
[C---:B------:R-:W-:Y:S02]  /*9010*/  ISETP.GT.AND P5, PT, R2.reuse, RZ, P0 ;  /* 0x000000ff0200720c */ /* 0x040fe400007a4270 */
[----:B------:R-:W-:Y:S01]  /*9020*/  F2FP.TF32.F32.PACK_B R9, R9 ;  /* 0x00000009ff09723e */ /* 0x000fe200024050ff */
[----:B------:R-:W-:Y:S01]  /*9030*/  @P4 STG.E desc[UR50][R4.64+0x164], R69 ;  /* 0x0001644504004986 */ /* 0x000fe2000c101932 */
[C---:B------:R-:W-:Y:S02]  /*9040*/  ISETP.GT.AND P4, PT, R2.reuse, RZ, P1 ;  /* 0x000000ff0200720c */ /* 0x040fe40000f84270 */
[----:B------:R-:W-:Y:S01]  /*9050*/  F2FP.TF32.F32.PACK_B R75, R75 ;  /* 0x0000004bff4b723e */ /* 0x000fe200024050ff */
[----:B------:R1:W-:Y:S01]  /*9060*/  @P2 STG.E desc[UR50][R6.64+0x160], R11 ;  /* 0x0001600b06002986 */ /* 0x0003e2000c101932 */
[----:B------:R-:W-:Y:S02]  /*9070*/  ISETP.GT.AND P2, PT, R2, 0x8, P0 ;  /* 0x000000080200780c */ /* 0x000fe40000744270 */
        /* <DEDUP_REMOVED lines=250> */
[----:B------:R-:W-:Y:S01]  /*a020*/  ISETP.GT.AND P0, PT, R2, 0x8, P0 ;  /* 0x000000080200780c */ /* 0x000fe20000704270 */
[----:B------:R-:W-:Y:S01]  /*a030*/  @P4 STG.E desc[UR50][R4.64+0x364], R133 ;  /* 0x0003648504004986 */ /* 0x000fe2000c101932 */
[----:B------:R-:W-:Y:S02]  /*a040*/  ISETP.GT.AND P4, PT, R0, 0xe9, PT ;  /* 0x000000e90000780c */ /* 0x000fe40003f84270 */
[----:B------:R-:W-:Y:S01]  /*a050*/  F2FP.TF32.F32.PACK_B R9, R9 ;  /* 0x00000009ff09723e */ /* 0x000fe200024050ff */
[----:B------:R1:W-:Y:S01]  /*a060*/  @P2 STG.E desc[UR50][R6.64+0x360], R11 ;  /* 0x0003600b06002986 */ /* 0x0003e2000c101932 */
[C---:B------:R-:W-:Y:S02]  /*a070*/  ISETP.GT.AND P2, PT, R2.reuse, RZ, P1 ;  /* 0x000000ff0200720c */ /* 0x040fe40000f44270 */
[----:B------:R-:W-:Y:S01]  /*a080*/  ISETP.GT.AND P1, PT, R2, 0x8, P1 ;  /* 0x000000080200780c */ /* 0x000fe20000f24270 */
[----:B0-----:R-:W-:Y:S01]  /*a090*/  FMUL R3, R136, R23 ;  /* 0x0000001788037220 */ /* 0x001fe20000400000 */
[----:B------:R-:W-:Y:S01]  /*a0a0*/  @P3 STG.E desc[UR50][R6.64+0x364], R135 ;  /* 0x0003648706003986 */ /* 0x000fe2000c101932 */
[----:B------:R-:W-:-:S02]  /*a0b0*/  ISETP.GT.AND P6, PT, R2, RZ, P4 ;  /* 0x000000ff0200720c */ /* 0x000fc400027c4270 */
[----:B------:R-:W-:Y:S02]  /*a0c0*/  F2FP.TF32.F32.PACK_B R139, R139 ;  /* 0x0000008bff8b723e */ /* 0x000fe400024050ff */
[----:B------:R-:W-:Y:S02]  /*a0d0*/  F2FP.TF32.F32.PACK_B R3, R3 ;  /* 0x00000003ff03723e */ /* 0x000fe400024050ff */
[----:B------:R-:W-:Y:S01]  /*a0e0*/  F2FP.TF32.F32.PACK_B R141, R141 ;  /* 0x0000008dff8d723e */ /* 0x000fe200024050ff */
[----:B-1----:R-:W-:Y:S01]  /*a0f0*/  FMUL R11, R146, R23 ;  /* 0x00000017920b7220 */ /* 0x002fe20000400000 */
[----:B------:R-:W-:Y:S01]  /*a100*/  ISETP.GT.AND P4, PT, R2, 0x8, P4 ;  /* 0x000000080200780c */ /* 0x000fe20002784270 */
[----:B------:R0:W-:Y:S01]  /*a110*/  @P5 STG.E desc[UR50][R4.64+0x380], R3 ;  /* 0x0003800304005986 */ /* 0x0001e2000c101932 */
[----:B------:R-:W-:Y:S02]  /*a120*/  ISETP.GT.AND P5, PT, R0, 0xe8, PT ;  /* 0x000000e80000780c */ /* 0x000fe40003fa4270 */
[----:B------:R-:W-:Y:S01]  /*a130*/  F2FP.TF32.F32.PACK_B R143, R143 ;  /* 0x0000008fff8f723e */ /* 0x000fe200024050ff */
[----:B------:R-:W-:Y:S01]  /*a140*/  @P2 STG.E desc[UR50][R4.64+0x384], R137 ;  /* 0x0003848904002986 */ /* 0x000fe2000c101932 */
[----:B------:R-:W-:-:S02]  /*a150*/  ISETP.GT.AND P3, PT, R2, RZ, P5 ;  /* 0x000000ff0200720c */ /* 0x000fc40002f64270 */
[----:B------:R-:W-:Y:S01]  /*a160*/  ISETP.GT.AND P5, PT, R2, 0x8, P5 ;  /* 0x000000080200780c */ /* 0x000fe20002fa4270 */
[----:B------:R1:W-:Y:S01]  /*a170*/  @P0 STG.E desc[UR50][R6.64+0x380], R9 ;  /* 0x0003800906000986 */ /* 0x0003e2000c101932 */
[C---:B------:R-:W-:Y:S02]  /*a180*/  ISETP.GT.AND P2, PT, R0.reuse, 0xf1, PT ;  /* 0x000000f10000780c */ /* 0x040fe40003f44270 */
[----:B------:R-:W-:Y:S01]  /*a190*/  ISETP.GT.AND P0, PT, R0, 0xf9, PT ;  /* 0x000000f90000780c */ /* 0x000fe20003f04270 */
[----:B0-----:R-:W-:Y:S01]  /*a1a0*/  FMUL R3, R140, R23 ;  /* 0x000000178c037220 */ /* 0x001fe20000400000 */
[----:B------:R-:W-:Y:S01]  /*a1b0*/  @P1 STG.E desc[UR50][R6.64+0x384], R139 ;  /* 0x0003848b06001986 */ /* 0x000fe2000c101932 */
[----:B------:R-:W-:Y:S02]  /*a1c0*/  ISETP.GT.AND P1, PT, R0, 0xf8, PT ;  /* 0x000000f80000780c */ /* 0x000fe40003f24270 */
[----:B------:R-:W-:Y:S02]  /*a1d0*/  F2FP.TF32.F32.PACK_B R145, R145 ;  /* 0x00000091ff91723e */ /* 0x000fe400024050ff */
[----:B------:R-:W-:Y:S01]  /*a1e0*/  F2FP.TF32.F32.PACK_B R3, R3 ;  /* 0x00000003ff03723e */ /* 0x000fe200024050ff */
[----:B-1----:R-:W-:Y:S01]  /*a1f0*/  FMUL R9, R142, R23 ;  /* 0x000000178e097220 */ /* 0x002fe20000400000 */
[----:B------:R-:W-:-:S03]  /*a200*/  F2FP.TF32.F32.PACK_B R11, R11 ;  /* 0x0000000bff0b723e */ /* 0x000fc600024050ff */
[----:B------:R0:W-:Y:S01]  /*a210*/  @P3 STG.E desc[UR50][R4.64+0x3a0], R3 ;  /* 0x0003a00304003986 */ /* 0x0001e2000c101932 */
[----:B------:R-:W-:Y:S02]  /*a220*/  ISETP.GT.AND P3, PT, R0, 0xf0, PT ;  /* 0x000000f00000780c */ /* 0x000fe40003f64270 */
[----:B------:R-:W-:Y:S01]  /*a230*/  F2FP.TF32.F32.PACK_B R9, R9 ;  /* 0x00000009ff09723e */ /* 0x000fe200024050ff */
[----:B------:R-:W-:Y:S01]  /*a240*/  @P6 STG.E desc[UR50][R4.64+0x3a4], R141 ;  /* 0x0003a48d04006986 */ /* 0x000fe2000c101932 */
[C---:B------:R-:W-:Y:S02]  /*a250*/  ISETP.GT.AND P6, PT, R2.reuse, RZ, P3 ;  /* 0x000000ff0200720c */ /* 0x040fe40001fc4270 */
[C---:B------:R-:W-:Y:S01]  /*a260*/  ISETP.GT.AND P3, PT, R2.reuse, 0x8, P3 ;  /* 0x000000080200780c */ /* 0x040fe20001f64270 */
[----:B------:R-:W-:Y:S01]  /*a270*/  @P5 STG.E desc[UR50][R6.64+0x3a0], R9 ;  /* 0x0003a00906005986 */ /* 0x000fe2000c101932 */
[C---:B------:R-:W-:Y:S02]  /*a280*/  ISETP.GT.AND P5, PT, R2.reuse, RZ, P2 ;  /* 0x000000ff0200720c */ /* 0x040fe400017a4270 */
[----:B------:R-:W-:Y:S01]  /*a290*/  ISETP.GT.AND P2, PT, R2, 0x8, P2 ;  /* 0x000000080200780c */ /* 0x000fe20001744270 */
[----:B0-----:R-:W-:Y:S01]  /*a2a0*/  FMUL R3, R144, R23 ;  /* 0x0000001790037220 */ /* 0x001fe20000400000 */
[----:B------:R-:W-:Y:S01]  /*a2b0*/  @P4 STG.E desc[UR50][R6.64+0x3a4], R143 ;  /* 0x0003a48f06004986 */ /* 0x000fe2000c101932 */
[----:B------:R-:W-:-:S02]  /*a2c0*/  ISETP.GT.AND P4, PT, R2, RZ, P0 ;  /* 0x000000ff0200720c */ /* 0x000fc40000784270 */
[C---:B------:R-:W-:Y:S02]  /*a2d0*/  ISETP.GT.AND P0, PT, R2.reuse, 0x8, P0 ;  /* 0x000000080200780c */ /* 0x040fe40000704270 */
[----:B------:R-:W-:Y:S02]  /*a2e0*/  F2FP.TF32.F32.PACK_B R3, R3 ;  /* 0x00000003ff03723e */ /* 0x000fe400024050ff */
[----:B------:R-:W-:Y:S02]  /*a2f0*/  F2FP.TF32.F32.PACK_B R147, R147 ;  /* 0x00000093ff93723e */ /* 0x000fe400024050ff */
[----:B------:R-:W-:Y:S01]  /*a300*/  F2FP.TF32.F32.PACK_B R13, R13 ;  /* 0x0000000dff0d723e */ /* 0x000fe200024050ff */
[----:B------:R0:W-:Y:S01]  /*a310*/  @P6 STG.E desc[UR50][R4.64+0x3c0], R3 ;  /* 0x0003c00304006986 */ /* 0x0001e2000c101932 */
[C---:B------:R-:W-:Y:S02]  /*a320*/  ISETP.GT.AND P6, PT, R2.reuse, RZ, P1 ;  /* 0x000000ff0200720c */ /* 0x040fe40000fc4270 */
[----:B------:R-:W-:Y:S01]  /*a330*/  ISETP.GT.AND P1, PT, R2, 0x8, P1 ;  /* 0x000000080200780c */ /* 0x000fe20000f24270 */
[----:B------:R-:W-:Y:S01]  /*a340*/  @P5 IMAD.MOV.U32 R2, RZ, RZ, R4 ;  /* 0x000000ffff025224 */ /* 0x000fe200078e0004 */
[----:B------:R-:W-:-:S02]  /*a350*/  F2FP.TF32.F32.PACK_B R149, R149 ;  /* 0x00000095ff95723e */ /* 0x000fc400024050ff */
[----:B------:R-:W-:Y:S02]  /*a360*/  F2FP.TF32.F32.PACK_B R15, R15 ;  /* 0x0000000fff0f723e */ /* 0x000fe400024050ff */
[----:B------:R-:W-:Y:S01]  /*a370*/  F2FP.TF32.F32.PACK_B R151, R151 ;  /* 0x00000097ff97723e */ /* 0x000fe200024050ff */
[----:B0-----:R-:W-:-:S05]  /*a380*/  @P5 IMAD.MOV.U32 R3, RZ, RZ, R5 ;  /* 0x000000ffff035224 */ /* 0x001fca00078e0005 */
[----:B------:R0:W-:Y:S02]  /*a390*/  @P5 STG.E desc[UR50][R2.64+0x3c4], R145 ;  /* 0x0003c49102005986 */ /* 0x0001e4000c101932 */
[----:B0-----:R-:W-:Y:S02]  /*a3a0*/  @P3 IMAD.MOV.U32 R2, RZ, RZ, R6 ;  /* 0x000000ffff023224 */ /* 0x001fe400078e0006 */
[----:B------:R-:W-:-:S05]  /*a3b0*/  @P3 IMAD.MOV.U32 R3, RZ, RZ, R7 ;  /* 0x000000ffff033224 */ /* 0x000fca00078e0007 */
[----:B------:R0:W-:Y:S02]  /*a3c0*/  @P3 STG.E desc[UR50][R2.64+0x3c0], R11 ;  /* 0x0003c00b02003986 */ /* 0x0001e4000c101932 */
[----:B0-----:R-:W-:Y:S02]  /*a3d0*/  @P2 IMAD.MOV.U32 R2, RZ, RZ, R6 ;  /* 0x000000ffff022224 */ /* 0x001fe400078e0006 */
[----:B------:R-:W-:-:S05]  /*a3e0*/  @P2 IMAD.MOV.U32 R3, RZ, RZ, R7 ;  /* 0x000000ffff032224 */ /* 0x000fca00078e0007 */
[----:B------:R0:W-:Y:S02]  /*a3f0*/  @P2 STG.E desc[UR50][R2.64+0x3c4], R147 ;  /* 0x0003c49302002986 */ /* 0x0001e4000c101932 */
[----:B0-----:R-:W-:Y:S02]  /*a400*/  @P6 IMAD.MOV.U32 R2, RZ, RZ, R4 ;  /* 0x000000ffff026224 */ /* 0x001fe400078e0004 */
[----:B------:R-:W-:-:S05]  /*a410*/  @P6 IMAD.MOV.U32 R3, RZ, RZ, R5 ;  /* 0x000000ffff036224 */ /* 0x000fca00078e0005 */
[----:B------:R0:W-:Y:S04]  /*a420*/  @P6 STG.E desc[UR50][R2.64+0x3e0], R13 ;  /* 0x0003e00d02006986 */ /* 0x0001e8000c101932 */
[----:B------:R1:W-:Y:S01]  /*a430*/  @P4 STG.E desc[UR50][R4.64+0x3e4], R149 ;  /* 0x0003e49504004986 */ /* 0x0003e2000c101932 */
[----:B0-----:R-:W-:Y:S02]  /*a440*/  @P1 IMAD.MOV.U32 R2, RZ, RZ, R6 ;  /* 0x000000ffff021224 */ /* 0x001fe400078e0006 */
[----:B------:R-:W-:-:S05]  /*a450*/  @P1 IMAD.MOV.U32 R3, RZ, RZ, R7 ;  /* 0x000000ffff031224 */ /* 0x000fca00078e0007 */
[----:B------:R1:W-:Y:S04]  /*a460*/  @P1 STG.E desc[UR50][R2.64+0x3e0], R15 ;  /* 0x0003e00f02001986 */ /* 0x0003e8000c101932 */
[----:B------:R1:W-:Y:S02]  /*a470*/  @P0 STG.E desc[UR50][R6.64+0x3e4], R151 ;  /* 0x0003e49706000986 */ /* 0x0003e4000c101932 */
.L_x_289:
[----:B------:R-:W-:Y:S05]  /*a480*/  BSYNC B0 ;  /* 0x0000000000007941 */ /* 0x000fea0003800000 */
.L_x_35:
[----:B-1----:R-:W-:Y:S01]  /*a490*/  IMAD.U32 R2, RZ, RZ, UR38 ;  /* 0x00000026ff027e24 */ /* 0x002fe2000f8e00ff */
[----:B------:R-:W-:Y:S01]  /*a4a0*/  ULDC.64 UR4, c[0x0][0x650] ;  /* 0x0001940000047ab9 */ /* 0x000fe20000000a00 */
[----:B------:R-:W-:Y:S01]  /*a4b0*/  IMAD.U32 R0, RZ, RZ, UR41 ;  /* 0x00000029ff007e24 */ /* 0x000fe2000f8e00ff */
[----:B------:R1:W-:Y:S01]  /*a4c0*/  SYNCS.ARRIVE.TRANS64.A1T0 RZ, [R160+UR47], RZ ;  /* 0x000000ffa0ff79a7 */ /* 0x0003e2000810002f */
[----:B0-----:R-:W-:Y:S01]  /*a4d0*/  IMAD.U32 R3, RZ, RZ, UR39 ;  /* 0x00000027ff037e24 */ /* 0x001fe2000f8e00ff */
[C---:B------:R-:W-:Y:S01]  /*a4e0*/  LEA R16, P0, R2.reuse, R16, 0x1 ;  /* 0x0000001002107211 */ /* 0x040fe200078008ff */
[----:B-----5:R-:W-:Y:S02]  /*a4f0*/  IMAD.MOV.U32 R18, RZ, RZ, -0x1 ;  /* 0xffffffffff127424 */ /* 0x020fe400078e00ff */
[----:B------:R-:W-:Y:S01]  /*a500*/  IMAD.MOV.U32 R19, RZ, RZ, -0x1 ;  /* 0xffffffffff137424 */ /* 0x000fe200078e00ff */
[----:B------:R-:W-:Y:S01]  /*a510*/  LEA.HI.X R17, R2, R17, R0, 0x1, P0 ;  /* 0x0000001102117211 */ /* 0x000fe200000f0c00 */
[----:B------:R-:W-:Y:S01]  /*a520*/  IMAD.MOV.U32 R2, RZ, RZ, -0x1 ;  /* 0xffffffffff027424 */ /* 0x000fe200078e00ff */
[----:B------:R-:W-:-:S02]  /*a530*/  ISETP.GE.U32.AND P0, PT, R16, UR4, PT ;  /* 0x0000000410007c0c */ /* 0x000fc4000bf06070 */
[----:B------:R-:W-:Y:S02]  /*a540*/  PRMT R0, RZ, 0x7610, R0 ;  /* 0x00007610ff007816 */ /* 0x000fe40000000000 */
[----:B------:R-:W-:-:S13]  /*a550*/  ISETP.GE.U32.AND.EX P0, PT, R17, UR5, PT, P0 ;  /* 0x0000000511007c0c */ /* 0x000fda000bf06100 */
[----:B-1----:R-:W-:Y:S05]  /*a560*/  @P0 BRA `(.L_x_290) ;  /* 0x00000004008c0947 */ /* 0x002fea0003800000 */
[----:B------:R-:W0:Y:S01]  /*a570*/  S2UR UR7, SR_CTAID.X ;  /* 0x00000000000779c3 */ /* 0x000e220000002500 */
[----:B------:R-:W-:Y:S01]  /*a580*/  ULDC.64 UR4, c[0x0][0x628] ;  /* 0x00018a0000047ab9 */ /* 0x000fe20000000a00 */
[----:B------:R-:W-:Y:S01]  /*a590*/  ULDC UR6, c[0x0][0x150] ;  /* 0x0000540000067ab9 */ /* 0x000fe20000000800 */
[----:B------:R-:W-:Y:S01]  /*a5a0*/  ISETP.NE.U32.AND P0, PT, RZ, UR4, PT ;  /* 0x00000004ff007c0c */ /* 0x000fe2000bf05070 */
[----:B------:R-:W-:Y:S01]  /*a5b0*/  ULDC UR15, c[0x0][0x630] ;  /* 0x00018c00000f7ab9 */ /* 0x000fe20000000800 */
[C---:B------:R-:W-:Y:S01]  /*a5c0*/  R2UR UR16, R16.reuse ;  /* 0x00000000101072ca */ /* 0x040fe200000e0000 */
[----:B------:R-:W-:Y:S01]  /*a5d0*/  ULDC UR18, c[0x0][0x154] ;  /* 0x0000550000127ab9 */ /* 0x000fe20000000800 */
[----:B------:R-:W-:Y:S01]  /*a5e0*/  ISETP.NE.AND.EX P0, PT, RZ, UR5, PT, P0 ;  /* 0x00000005ff007c0c */ /* 0x000fe2000bf05300 */
[----:B------:R-:W1:Y:S01]  /*a5f0*/  S2UR UR19, SR_CTAID.Y ;  /* 0x00000000001379c3 */ /* 0x000e620000002600 */
[----:B------:R-:W-:Y:S02]  /*a600*/  R2UR UR17, R17 ;  /* 0x00000000111172ca */ /* 0x000fe400000e0000 */
[----:B------:R-:W-:-:S02]  /*a610*/  R2UR UR12, R16 ;  /* 0x00000000100c72ca */ /* 0x000fc400000e0000 */
[----:B------:R-:W-:Y:S02]  /*a620*/  R2UR UR13, R17 ;  /* 0x00000000110d72ca */ /* 0x000fe400000e0000 */
[----:B0-----:R-:W-:-:S05]  /*a630*/  I2FP.F32.U32 R0, UR7 ;  /* 0x0000000700007c45 */ /* 0x001fca0008201000 */
[----:B------:R-:W-:-:S04]  /*a640*/  FMUL R0, R0, UR6 ;  /* 0x0000000600007c20 */ /* 0x000fc80008400000 */
[----:B------:R0:W0:Y:S01]  /*a650*/  F2I.U32.TRUNC.NTZ R2, R0 ;  /* 0x0000000000027305 */ /* 0x000022000020f000 */
[----:B-1----:R-:W-:Y:S05]  /*a660*/  @!P0 BRA `(.L_x_291) ;  /* 0x0000000000308947 */ /* 0x002fea0003800000 */
        /* <DEDUP_REMOVED lines=12> */
.L_x_291:
[----:B------:R-:W-:Y:S01]  /*a730*/  USHF.R.U64 UR6, UR12, UR15, UR13 ;  /* 0x0000000f0c067299 */ /* 0x000fe2000800120d */
[----:B0-----:R-:W-:Y:S01]  /*a740*/  I2FP.F32.U32 R0, UR19 ;  /* 0x0000001300007c45 */ /* 0x001fe20008201000 */
[----:B------:R-:W-:Y:S01]  /*a750*/  USHF.R.U32.HI UR4, URZ, UR15, UR13 ;  /* 0x0000000f3f047299 */ /* 0x000fe2000801160d */
[----:B------:R-:W-:Y:S01]  /*a760*/  R2UR UR14, R2 ;  /* 0x00000000020e72ca */ /* 0x000fe200000e0000 */
[----:B------:R-:W-:Y:S02]  /*a770*/  UIADD3 UR9, UP0, URZ, -UR6, URZ ;  /* 0x800000063f097290 */ /* 0x000fe4000ff1e03f */
[----:B------:R-:W-:Y:S01]  /*a780*/  FMUL R0, R0, UR18 ;  /* 0x0000001200007c20 */ /* 0x000fe20008400000 */
[----:B------:R-:W-:Y:S01]  /*a790*/  ULDC.64 UR12, c[0x0][0x620] ;  /* 0x00018800000c7ab9 */ /* 0x000fe20000000a00 */
[----:B------:R-:W-:Y:S01]  /*a7a0*/  UIADD3.X UR4, URZ, ~UR4, URZ, UP0, !UPT ;  /* 0x800000043f047290 */ /* 0x000fe200087fe43f */
[----:B------:R-:W-:Y:S01]  /*a7b0*/  UMOV UR10, UR16 ;  /* 0x00000010000a7c82 */ /* 0x000fe20008000000 */
[----:B------:R-:W-:-:S02]  /*a7c0*/  UMOV UR11, UR17 ;  /* 0x00000011000b7c82 */ /* 0x000fc40008000000 */
[----:B------:R-:W0:Y:S01]  /*a7d0*/  F2I.U32.TRUNC.NTZ R0, R0 ;  /* 0x0000000000007305 */ /* 0x000e22000020f000 */
[----:B------:R-:W-:Y:S02]  /*a7e0*/  UIMAD UR4, UR4, UR12, URZ ;  /* 0x0000000c040472a4 */ /* 0x000fe4000f8e023f */
[----:B------:R-:W-:Y:S02]  /*a7f0*/  UIMAD.WIDE.U32 UR10, UR9, UR12, UR10 ;  /* 0x0000000c090a72a5 */ /* 0x000fe4000f8e000a */
[----:B------:R-:W-:Y:S01]  /*a800*/  UIMAD UR9, UR9, UR13, UR4 ;  /* 0x0000000d090972a4 */ /* 0x000fe2000f8e0204 */
[----:B------:R-:W-:Y:S01]  /*a810*/  ULDC UR22, c[0x0][0x658] ;  /* 0x0001960000167ab9 */ /* 0x000fe20000000800 */
[----:B------:R-:W-:Y:S02]  /*a820*/  UMOV UR12, 0xffffffff ;  /* 0xffffffff000c7882 */ /* 0x000fe40000000000 */
[----:B------:R-:W-:Y:S01]  /*a830*/  UIADD3 UR11, UR11, UR9, URZ ;  /* 0x000000090b0b7290 */ /* 0x000fe2000fffe03f */
[----:B------:R-:W-:Y:S01]  /*a840*/  ULDC UR13, c[0x0][0x618] ;  /* 0x00018600000d7ab9 */ /* 0x000fe20000000800 */
[----:B------:R-:W-:Y:S01]  /*a850*/  ULDC.64 UR4, c[0x0][0x640] ;  /* 0x0001900000047ab9 */ /* 0x000fe20000000a00 */
[----:B------:R-:W-:Y:S01]  /*a860*/  USHF.L.U32 UR18, UR12, UR22, URZ ;  /* 0x000000160c127299 */ /* 0x000fe2000800063f */
[----:B------:R-:W-:Y:S01]  /*a870*/  ISETP.NE.U32.AND P0, PT, RZ, UR4, PT ;  /* 0x00000004ff007c0c */ /* 0x000fe2000bf05070 */
[----:B------:R-:W-:Y:S01]  /*a880*/  USHF.R.U64 UR12, UR10, UR13, UR11 ;  /* 0x0000000d0a0c7299 */ /* 0x000fe2000800120b */
[----:B0-----:R-:W-:Y:S01]  /*a890*/  R2UR UR16, R0 ;  /* 0x00000000001072ca */ /* 0x001fe200000e0000 */
[----:B------:R-:W-:Y:S01]  /*a8a0*/  USHF.R.U32.HI UR10, URZ, UR13, UR11 ;  /* 0x0000000d3f0a7299 */ /* 0x000fe2000801160b */
[----:B------:R-:W-:Y:S01]  /*a8b0*/  ISETP.NE.AND.EX P0, PT, RZ, UR5, PT, P0 ;  /* 0x00000005ff007c0c */ /* 0x000fe2000bf05300 */
[----:B------:R-:W-:Y:S01]  /*a8c0*/  ULDC UR17, c[0x0][0x608] ;  /* 0x0001820000117ab9 */ /* 0x000fe20000000800 */
[----:B------:R-:W-:-:S02]  /*a8d0*/  ULOP3.LUT UR23, URZ, UR18, URZ, 0x33, !UPT ;  /* 0x000000123f177292 */ /* 0x000fc4000f8e333f */
[----:B------:R-:W-:Y:S02]  /*a8e0*/  USHF.R.U64 UR18, UR12, UR17, UR10 ;  /* 0x000000110c127299 */ /* 0x000fe4000800120a */
[----:B------:R-:W-:Y:S01]  /*a8f0*/  USHF.R.U32.HI UR10, URZ, UR17, UR10 ;  /* 0x000000113f0a7299 */ /* 0x000fe2000801160a */
[----:B------:R-:W-:Y:S01]  /*a900*/  UMOV UR20, 0x1 ;  /* 0x0000000100147882 */ /* 0x000fe20000000000 */
[----:B------:R-:W-:Y:S02]  /*a910*/  UIADD3 UR14, -UR14, URZ, URZ ;  /* 0x0000003f0e0e7290 */ /* 0x000fe4000fffe13f */
[----:B------:R-:W-:Y:S02]  /*a920*/  USHF.L.U32 UR13, UR20, UR22, URZ ;  /* 0x00000016140d7299 */ /* 0x000fe4000800063f */
[----:B------:R-:W-:Y:S01]  /*a930*/  USHF.R.U64 UR20, UR18, UR22, UR10 ;  /* 0x0000001612147299 */ /* 0x000fe2000800120a */
[----:B------:R-:W-:Y:S01]  /*a940*/  ULDC UR15, c[0x0][0x144] ;  /* 0x00005100000f7ab9 */ /* 0x000fe20000000800 */
[----:B------:R-:W-:Y:S01]  /*a950*/  ULDC UR8, c[0x0][0x600] ;  /* 0x0001800000087ab9 */ /* 0x000fe20000000800 */
[----:B------:R-:W-:-:S02]  /*a960*/  UIADD3 UR21, -UR16, URZ, URZ ;  /* 0x0000003f10157290 */ /* 0x000fc4000fffe13f */
[----:B------:R-:W-:Y:S02]  /*a970*/  USHF.R.U32.HI UR17, URZ, UR22, UR10 ;  /* 0x000000163f117299 */ /* 0x000fe4000801160a */
[----:B------:R-:W-:Y:S02]  /*a980*/  UIADD3 UR9, UR8, -0x1, URZ ;  /* 0xffffffff08097890 */ /* 0x000fe4000fffe03f */
[----:B------:R-:W-:Y:S01]  /*a990*/  UIMAD UR22, UR15, UR14, UR7 ;  /* 0x0000000e0f1672a4 */ /* 0x000fe2000f8e0207 */
[----:B------:R-:W-:Y:S01]  /*a9a0*/  ULDC UR26, c[0x0][0x148] ;  /* 0x00005200001a7ab9 */ /* 0x000fe20000000800 */
[----:B------:R-:W-:Y:S01]  /*a9b0*/  ULDC UR24, c[0x0][0x648] ;  /* 0x0001920000187ab9 */ /* 0x000fe20000000800 */
[----:B------:R-:W-:Y:S01]  /*a9c0*/  ULDC UR25, c[0x0][0x638] ;  /* 0x00018e0000197ab9 */ /* 0x000fe20000000800 */
        /* <DEDUP_REMOVED lines=12> */
.L_x_292:
[----:B------:R-:W-:Y:S01]  /*aa90*/  UISETP.NE.AND UP0, UPT, UR40, URZ, UPT ;  /* 0x0000003f2800728c */ /* 0x000fe2000bf05270 */
[----:B------:R-:W-:Y:S01]  /*aaa0*/  IMAD.MOV.U32 R0, RZ, RZ, 0x1 ;  /* 0x00000001ff007424 */ /* 0x000fe200078e00ff */
[----:B------:R-:W-:Y:S01]  /*aab0*/  USHF.R.U64 UR4, UR16, UR24, UR17 ;  /* 0x0000001810047299 */ /* 0x000fe20008001211 */
[----:B------:R-:W-:Y:S01]  /*aac0*/  IMAD.U32 R19, RZ, RZ, UR6 ;  /* 0x00000006ff137e24 */ /* 0x000fe2000f8e00ff */
[----:B------:R-:W-:Y:S02]  /*aad0*/  ULOP3.LUT UR18, UR18, UR23, URZ, 0xc0, !UPT ;  /* 0x0000001712127292 */ /* 0x000fe4000f8ec03f */
[----:B------:R-:W-:Y:S02]  /*aae0*/  UIADD3 UR5, -UR4, URZ, URZ ;  /* 0x0000003f04057290 */ /* 0x000fe4000fffe13f */
[----:B------:R-:W-:Y:S02]  /*aaf0*/  ULOP3.LUT UR9, UR12, UR9, URZ, 0xc0, !UPT ;  /* 0x000000090c097292 */ /* 0x000fe4000f8ec03f */
[----:B------:R-:W-:-:S02]  /*ab00*/  UIMAD UR4, UR13, UR4, UR18 ;  /* 0x000000040d0472a4 */ /* 0x000fc4000f8e0212 */
[----:B------:R-:W-:Y:S02]  /*ab10*/  @UP0 UIMAD UR22, UR26, UR21, UR19 ;  /* 0x000000151a1602a4 */ /* 0x000fe4000f8e0213 */
[----:B------:R-:W-:Y:S01]  /*ab20*/  UIMAD UR5, UR5, UR25, UR20 ;  /* 0x00000019050572a4 */ /* 0x000fe2000f8e0214 */
[----:B------:R-:W-:Y:S02]  /*ab30*/  ULDC UR7, c[0x0][0x610] ;  /* 0x0001840000077ab9 */ /* 0x000fe40000000800 */
[----:B------:R-:W-:Y:S02]  /*ab40*/  UIMAD UR4, UR4, UR7, UR22 ;  /* 0x00000007040472a4 */ /* 0x000fe4000f8e0216 */
[----:B------:R-:W-:-:S04]  /*ab50*/  UIMAD UR5, UR5, UR8, UR9 ;  /* 0x00000008050572a4 */ /* 0x000fc8000f8e0209 */
[----:B------:R-:W-:Y:S02]  /*ab60*/  USEL UR7, UR5, UR4, !UP0 ;  /* 0x0000000405077287 */ /* 0x000fe4000c000000 */
[----:B------:R-:W-:-:S04]  /*ab70*/  USEL UR4, UR4, UR5, !UP0 ;  /* 0x0000000504047287 */ /* 0x000fc8000c000000 */
[----:B------:R-:W-:Y:S02]  /*ab80*/  IMAD.U32 R2, RZ, RZ, UR7 ;  /* 0x00000007ff027e24 */ /* 0x000fe4000f8e00ff */
[----:B------:R-:W-:-:S07]  /*ab90*/  IMAD.U32 R18, RZ, RZ, UR4 ;  /* 0x00000004ff127e24 */ /* 0x000fce000f8e00ff */
.L_x_290:
[----:B------:R-:W-:Y:S02]  /*aba0*/  LOP3.LUT P0, RZ, R0, 0xff, RZ, 0xc0, !PT ;  /* 0x000000ff00ff7812 */ /* 0x000fe4000780c0ff */
[----:B------:R-:W-:-:S11]  /*abb0*/  LOP3.LUT R172, R172, 0x1, RZ, 0x3c, !PT ;  /* 0x00000001acac7812 */ /* 0x000fd600078e3cff */
[----:B------:R-:W-:Y:S05]  /*abc0*/  @P0 BRA `(.L_x_293) ;  /* 0xffffff6800f00947 */ /* 0x000fea000383ffff */
[----:B------:R-:W-:Y:S05]  /*abd0*/  EXIT ;  /* 0x000000000000794d */ /* 0x000fea0003800000 */
.L_x_16:
[----:B------:R-:W-:-:S08]  /*abe0*/  ISETP.NE.AND P0, PT, RZ, UR6, PT ;  /* 0x00000006ff007c0c */ /* 0x000fd0000bf05270 */
[----:B-----5:R-:W0:-:S00]  /*abf0*/  USETMAXREG.DEALLOC.CTAPOOL 0x28 ;  /* 0x00000028000079c8 */ /* 0x020e0000080e0500 */
[----:B------:R-:W-:Y:S05]  /*ac00*/  @P0 EXIT ;  /* 0x000000000000094d */ /* 0x000fea0003800000 */
[----:B0-----:R-:W-:Y:S01]  /*ac10*/  LOP3.LUT P0, RZ, R4, 0xff, RZ, 0xc0, !PT ;  /* 0x000000ff04ff7812 */ /* 0x001fe2000780c0ff */
[----:B------:R-:W-:Y:S02]  /*ac20*/  IMAD.MOV.U32 R9, RZ, RZ, 0x1 ;  /* 0x00000001ff097424 */ /* 0x000fe400078e00ff */
[----:B------:R-:W-:-:S10]  /*ac30*/  IMAD.MOV.U32 R8, RZ, RZ, RZ ;  /* 0x000000ffff087224 */ /* 0x000fd400078e00ff */
[----:B------:R-:W-:Y:S05]  /*ac40*/  @!P0 BRA `(.L_x_294) ;  /* 0x0000000c00a08947 */ /* 0x000fea0003800000 */
[----:B------:R-:W0:Y:S01]  /*ac50*/  S2UR UR5, SR_CgaCtaId ;  /* 0x00000000000579c3 */ /* 0x000e220000008800 */
[----:B------:R-:W-:Y:S01]  /*ac60*/  UMOV UR7, 0x1 ;  /* 0x0000000100077882 */ /* 0x000fe20000000000 */
[----:B------:R-:W-:Y:S01]  /*ac70*/  LOP3.LUT P0, RZ, R0, 0x1f, RZ, 0xc0, !PT ;  /* 0x0000001f00ff7812 */ /* 0x000fe2000780c0ff */
[----:B------:R-:W-:Y:S01]  /*ac80*/  ULDC UR13, c[0x0][0x658] ;  /* 0x00019600000d7ab9 */ /* 0x000fe20000000800 */
[----:B------:R-:W-:Y:S01]  /*ac90*/  UMOV UR6, 0xffffffff ;  /* 0xffffffff00067882 */ /* 0x000fe20000000000 */
[----:B------:R-:W-:Y:S01]  /*aca0*/  BSSY B0, `(.L_x_294) ;  /* 0x00000e2000007945 */ /* 0x000fe20003800000 */
[----:B------:R-:W-:Y:S01]  /*acb0*/  USHF.L.U32 UR6, UR6, UR13, URZ ;  /* 0x0000000d06067299 */ /* 0x000fe2000800063f */
[C---:B------:R-:W-:Y:S01]  /*acc0*/  ISETP.NE.AND P3, PT, R3.reuse, RZ, PT ;  /* 0x000000ff0300720c */ /* 0x040fe20003f65270 */
[----:B------:R-:W-:Y:S01]  /*acd0*/  IMAD.MOV.U32 R0, RZ, RZ, 0x1 ;  /* 0x00000001ff007424 */ /* 0x000fe200078e00ff */
[----:B------:R-:W-:Y:S01]  /*ace0*/  ISETP.NE.OR P0, PT, R3, RZ, !P0 ;  /* 0x000000ff0300720c */ /* 0x000fe20004705670 */
[----:B------:R-:W-:Y:S01]  /*acf0*/  IMAD.MOV.U32 R9, RZ, RZ, 0x1 ;  /* 0x00000001ff097424 */ /* 0x000fe200078e00ff */
[----:B------:R-:W-:Y:S01]  /*ad00*/  ULDC UR14, c[0x0][0x600] ;  /* 0x00018000000e7ab9 */ /* 0x000fe20000000800 */
[----:B------:R-:W-:Y:S01]  /*ad10*/  IMAD.MOV.U32 R8, RZ, RZ, RZ ;  /* 0x000000ffff087224 */ /* 0x000fe200078e00ff */
[----:B------:R-:W-:Y:S01]  /*ad20*/  UMOV UR29, 0x5 ;  /* 0x00000005001d7882 */ /* 0x000fe20000000000 */
[----:B------:R-:W-:-:S02]  /*ad30*/  UIADD3 UR48, UR37, 0x1, URZ ;  /* 0x0000000125307890 */ /* 0x000fc4000fffe03f */
[----:B------:R-:W-:Y:S02]  /*ad40*/  ULOP3.LUT UR47, UR42, 0x2, URZ, 0xfc, !UPT ;  /* 0x000000022a2f7892 */ /* 0x000fe4000f8efc3f */
[----:B------:R-:W-:Y:S02]  /*ad50*/  UIADD3 UR14, UR14, -0x1, URZ ;  /* 0xffffffff0e0e7890 */ /* 0x000fe4000fffe03f */
[----:B------:R-:W-:Y:S02]  /*ad60*/  USHF.L.U32 UR13, UR7, UR13, URZ ;  /* 0x0000000d070d7299 */ /* 0x000fe4000800063f */
[----:B------:R-:W-:Y:S02]  /*ad70*/  ULOP3.LUT UR22, URZ, UR6, URZ, 0x33, !UPT ;  /* 0x000000063f167292 */ /* 0x000fe4000f8e333f */
[----:B0-----:R-:W-:Y:S02]  /*ad80*/  ULOP3.LUT UR4, UR5, 0x1, URZ, 0xc0, !UPT ;  /* 0x0000000105047892 */ /* 0x001fe4000f8ec03f */
[----:B------:R-:W-:-:S02]  /*ad90*/  USHF.R.U32.HI UR46, URZ, 0x1, UR5 ;  /* 0x000000013f2e7899 */ /* 0x000fc40008011605 */
[----:B------:R-:W-:Y:S02]  /*ada0*/  USHF.L.U32 UR15, UR5, 0x7, URZ ;  /* 0x00000007050f7899 */ /* 0x000fe4000800063f */
[----:B------:R-:W-:Y:S02]  /*adb0*/  USHF.L.U32 UR21, UR5, 0xc, URZ ;  /* 0x0000000c05157899 */ /* 0x000fe4000800063f */
[----:B------:R-:W-:Y:S02]  /*adc0*/  ULOP3.LUT UR5, UR5, 0xfffffffe, URZ, 0xc0, !UPT ;  /* 0xfffffffe05057892 */ /* 0x000fe4000f8ec03f */
[----:B------:R-:W-:Y:S02]  /*add0*/  UISETP.GT.U32.AND UP0, UPT, UR4, 0xffff, UPT ;  /* 0x0000ffff0400788c */ /* 0x000fe4000bf04070 */
[----:B------:R-:W-:Y:S02]  /*ade0*/  USHF.L.U32 UR23, UR7, UR5, URZ ;  /* 0x0000000507177299 */ /* 0x000fe4000800063f */
[----:B------:R-:W-:-:S02]  /*adf0*/  ULOP3.LUT UR5, UR5, 0x1, URZ, 0xfc, !UPT ;  /* 0x0000000105057892 */ /* 0x000fc4000f8efc3f */
[----:B------:R-:W-:Y:S02]  /*ae00*/  USEL UR4, UR4, 0xffff, !UP0 ;  /* 0x0000ffff04047887 */ /* 0x000fe4000c000000 */
[----:B------:R-:W-:Y:S02]  /*ae10*/  USHF.L.U32 UR5, UR7, UR5, URZ ;  /* 0x0000000507057299 */ /* 0x000fe4000800063f */
[----:B------:R-:W-:Y:S02]  /*ae20*/  ULOP3.LUT UR4, UR4, 0xffff, URZ, 0xc0, !UPT ;  /* 0x0000ffff04047892 */ /* 0x000fe4000f8ec03f */
[----:B------:R-:W-:Y:S02]  /*ae30*/  ULOP3.LUT UR15, UR15, 0x80, URZ, 0xc0, !UPT ;  /* 0x000000800f0f7892 */ /* 0x000fe4000f8ec03f */
[----:B------:R-:W-:Y:S02]  /*ae40*/  ULOP3.LUT UR21, UR21, 0x1000, URZ, 0xc0, !UPT ;  /* 0x0000100015157892 */ /* 0x000fe4000f8ec03f */
[----:B------:R-:W-:-:S02]  /*ae50*/  ULOP3.LUT UR23, UR23, UR5, URZ, 0xfc, !UPT ;  /* 0x0000000517177292 */ /* 0x000fc4000f8efc3f */
[----:B------:R-:W-:Y:S01]  /*ae60*/  USHF.L.U32 UR29, UR29, UR4, URZ ;  /* 0x000000041d1d7299 */ /* 0x000fe2000800063f */
[----:B------:R-:W-:-:S11]  /*ae70*/  ULDC.64 UR30, c[0x0][0x198] ;  /* 0x00006600001e7ab9 */ /* 0x000fd60000000a00 */
.L_x_306:
[----:B------:R-:W-:-:S03]  /*ae80*/  UMOV UR4, 0xffffffff ;  /* 0xffffffff00047882 */ /* 0x000fc60000000000 */
[----:B------:R-:W-:Y:S05]  /*ae90*/  BRA.DIV UR4, `(.L_x_295) ;  /* 0x0000001204247947 */ /* 0x000fea000b800000 */
[----:B------:R-:W-:-:S13]  /*aea0*/  ELECT P6, URZ, PT ;  /* 0x00000000003f782f */ /* 0x000fda00038c0000 */
.L_x_319:
[----:B------:R-:W0:Y:S01]  /*aeb0*/  LDC R3, c[0x0][0x28c] ;  /* 0x0000a300ff037b82 */ /* 0x000e220000000800 */
[----:B------:R-:W-:Y:S01]  /*aec0*/  BSSY B1, `(.L_x_296) ;  /* 0x000004a000017945 */ /* 0x000fe20003800000 */
[----:B0-----:R-:W-:-:S13]  /*aed0*/  ISETP.LT.OR P6, PT, R3, 0x1, !P6 ;  /* 0x000000010300780c */ /* 0x001fda00077c1670 */
[----:B------:R-:W-:Y:S05]  /*aee0*/  @P6 BRA `(.L_x_297) ;  /* 0x00000004001c6947 */ /* 0x000fea0003800000 */
[----:B------:R-:W-:Y:S01]  /*aef0*/  LEA R18, R18, UR46, 0x1 ;  /* 0x0000002e12127c11 */ /* 0x000fe2000f8e08ff */
[----:B------:R-:W-:Y:S01]  /*af00*/  IMAD.MOV.U32 R11, RZ, RZ, RZ ;  /* 0x000000ffff0b7224 */ /* 0x000fe200078e00ff */
[----:B------:R-:W-:Y:S01]  /*af10*/  LEA R6, R2, UR15, 0x8 ;  /* 0x0000000f02067c11 */ /* 0x000fe2000f8e40ff */
[----:B------:R-:W-:Y:S02]  /*af20*/  IMAD.U32 R12, RZ, RZ, UR48 ;  /* 0x00000030ff0c7e24 */ /* 0x000fe4000f8e00ff */
[----:B------:R-:W-:Y:S02]  /*af30*/  IMAD.MOV.U32 R2, RZ, RZ, R9 ;  /* 0x000000ffff027224 */ /* 0x000fe400078e0009 */
[----:B------:R-:W-:Y:S02]  /*af40*/  IMAD.MOV.U32 R3, RZ, RZ, R8 ;  /* 0x000000ffff037224 */ /* 0x000fe400078e0008 */
[----:B------:R-:W-:-:S07]  /*af50*/  IMAD.SHL.U32 R18, R18, 0x20, RZ ;  /* 0x0000002012127824 */ /* 0x000fce00078e00ff */
.L_x_301:
[----:B------:R-:W0:Y:S01]  /*af60*/  S2R R5, SR_CgaCtaId ;  /* 0x0000000000057919 */ /* 0x000e220000008800 */
[----:B------:R-:W-:-:S04]  /*af70*/  MOV R4, 0x400 ;  /* 0x0000040000047802 */ /* 0x000fc80000000f00 */
[----:B0-----:R-:W-:Y:S02]  /*af80*/  LEA R10, R5, R4, 0x18 ;  /* 0x00000004050a7211 */ /* 0x001fe400078ec0ff */
[----:B------:R-:W-:Y:S01]  /*af90*/  SHF.L.U32 R4, R2, 0x1f, RZ ;  /* 0x0000001f02047819 */ /* 0x000fe200000006ff */
[----:B------:R-:W0:Y:S02]  /*afa0*/  @!P3 LDC R5, c[0x0][0x500] ;  /* 0x00014000ff05bb82 */ /* 0x000e240000000800 */
[----:B------:R-:W-:-:S04]  /*afb0*/  IMAD R7, R3, 0x8, R10 ;  /* 0x0000000803077824 */ /* 0x000fc800078e020a */
[----:B------:R-:W1:Y:S02]  /*afc0*/  SYNCS.PHASECHK.TRANS64.TRYWAIT P1, [R7+URZ+0x20], R4 ;  /* 0x00002004070075a7 */ /* 0x000e64000802017f */
[----:B-1----:R-:W-:Y:S05]  /*afd0*/  @!P1 BRA `(.L_x_298) ;  /* 0x0000000c00f49947 */ /* 0x002fea0003800000 */
.L_x_320:
[----:B------:R-:W-:Y:S01]  /*afe0*/  UPRMT UR4, UR47, 0x9910, URZ ;  /* 0x000099102f047896 */ /* 0x000fe2000800003f */
[----:B0-----:R0:W-:Y:S03]  /*aff0*/  @!P3 SYNCS.ARRIVE.TRANS64 RZ, [R7+URZ], R5 ;  /* 0x0000000507ffb9a7 */ /* 0x0011e6000800003f */
[----:B------:R-:W-:-:S06]  /*b000*/  UISETP.NE.AND UP0, UPT, UR4, 0x2, UPT ;  /* 0x000000020400788c */ /* 0x000fcc000bf05270 */
[----:B------:R-:W-:-:S13]  /*b010*/  PLOP3.LUT P1, PT, PT, PT, UP0, 0x80, 0x0 ;  /* 0x000000000000781c */ /* 0x000fda0003f2f008 */
[----:B0-----:R-:W-:Y:S05]  /*b020*/  @P1 BRA `(.L_x_299) ;  /* 0x0000000000041947 */ /* 0x001fea0003800000 */
[----:B------:R-:W-:Y:S01]  /*b030*/  BPT.TRAP 0x1 ;  /* 0x000000040000795c */ /* 0x000fe20000300000 */
.L_x_299:
[----:B------:R-:W-:Y:S05]  /*b040*/  @P0 BRA `(.L_x_300) ;  /* 0x0000000000040947 */ /* 0x000fea0003800000 */
[----:B------:R-:W-:Y:S01]  /*b050*/  BPT.TRAP 0x1 ;  /* 0x000000040000795c */ /* 0x000fe20000300000 */
.L_x_300:
[C---:B-1----:R-:W-:Y:S01]  /*b060*/  LEA R4, R3.reuse, UR46, 0x2 ;  /* 0x0000002e03047c11 */ /* 0x042fe2000f8e10ff */
[----:B------:R-:W-:Y:S01]  /*b070*/  VIADD R12, R12, 0xffffffff ;  /* 0xffffffff0c0c7836 */ /* 0x000fe20000000000 */
[----:B------:R-:W-:Y:S01]  /*b080*/  LEA R5, R3, UR21, 0xe ;  /* 0x0000001503057c11 */ /* 0x000fe2000f8e70ff */
[----:B------:R-:W-:Y:S01]  /*b090*/  UIADD3 UR4, UP0, UR30, 0xf0, URZ ;  /* 0x000000f01e047890 */ /* 0x000fe2000ff1e03f */
[----:B------:R-:W-:Y:S01]  /*b0a0*/  R2UR UR34, R11 ;  /* 0x000000000b2272ca */ /* 0x000fe200000e0000 */
[----:B------:R-:W-:Y:S01]  /*b0b0*/  IMAD.SHL.U32 R4, R4, 0x400, RZ ;  /* 0x0000040004047824 */ /* 0x000fe200078e00ff */
[----:B------:R-:W-:Y:S01]  /*b0c0*/  R2UR UR33, R7 ;  /* 0x00000000072172ca */ /* 0x000fe200000e0000 */
[--C-:B------:R-:W-:Y:S01]  /*b0d0*/  IMAD R5, R5, 0x4, R10.reuse ;  /* 0x0000000405057824 */ /* 0x100fe200078e020a */
[----:B------:R-:W-:Y:S01]  /*b0e0*/  R2UR UR36, R19 ;  /* 0x00000000132472ca */ /* 0x000fe200000e0000 */
[----:B------:R-:W-:Y:S01]  /*b0f0*/  IMAD R4, R4, 0x4, R10 ;  /* 0x0000000404047824 */ /* 0x000fe200078e020a */
[----:B------:R-:W-:Y:S01]  /*b100*/  R2UR UR35, R18 ;  /* 0x00000000122372ca */ /* 0x000fe200000e0000 */
[----:B------:R-:W-:Y:S01]  /*b110*/  UIADD3 UR44, UP1, UR30, 0x1f0, URZ ;  /* 0x000001f01e2c7890 */ /* 0x000fe2000ff3e03f */
[----:B------:R-:W-:Y:S01]  /*b120*/  R2UR UR8, R5 ;  /* 0x00000000050872ca */ /* 0x000fe200000e0000 */
[----:B------:R-:W-:Y:S01]  /*b130*/  UIADD3.X UR5, URZ, UR31, URZ, UP0, !UPT ;  /* 0x0000001f3f057290 */ /* 0x000fe200087fe43f */
[----:B------:R-:W-:Y:S01]  /*b140*/  R2UR UR24, R4 ;  /* 0x00000000041872ca */ /* 0x000fe200000e0000 */
[----:B------:R-:W-:Y:S01]  /*b150*/  UPRMT UR43, URZ, 0x5410, UR29 ;  /* 0x000054103f2b7896 */ /* 0x000fe2000800001d */
[----:B------:R-:W-:Y:S01]  /*b160*/  R2UR UR19, R6 ;  /* 0x00000000061372ca */ /* 0x000fe200000e0000 */
[----:B------:R-:W-:Y:S01]  /*b170*/  UIADD3 UR26, UR34, 0x20, URZ ;  /* 0x00000020221a7890 */ /* 0x000fe2000fffe03f */
[----:B------:R-:W-:Y:S01]  /*b180*/  ISETP.GT.AND P2, PT, R12, 0x1, PT ;  /* 0x000000010c00780c */ /* 0x000fe20003f44270 */
[----:B------:R-:W-:Y:S01]  /*b190*/  UIADD3.X UR45, URZ, UR31, URZ, UP1, !UPT ;  /* 0x0000001f3f2d7290 */ /* 0x000fe20008ffe43f */
[----:B------:R-:W-:Y:S01]  /*b1a0*/  VIADD R3, R3, 0x1 ;  /* 0x0000000103037836 */ /* 0x000fe20000000000 */
[----:B------:R-:W-:Y:S01]  /*b1b0*/  UPRMT UR49, URZ, 0x5410, UR23 ;  /* 0x000054103f317896 */ /* 0x000fe20008000017 */
[----:B------:R-:W-:Y:S01]  /*b1c0*/  VIADD R11, R11, 0x40 ;  /* 0x000000400b0b7836 */ /* 0x000fe20000000000 */
[----:B------:R-:W-:Y:S01]  /*b1d0*/  UMOV UR6, 0x0 ;  /* 0x0000000000067882 */ /* 0x000fe20000000000 */
[----:B------:R-:W-:Y:S01]  /*b1e0*/  UMOV UR7, 0x10000000 ;  /* 0x1000000000077882 */ /* 0x000fe20000000000 */
[----:B------:R-:W-:Y:S01]  /*b1f0*/  UIADD3 UR16, UR8, 0x10180, URZ ;  /* 0x0001018008107890 */ /* 0x000fe2000fffe03f */
[----:B------:R-:W-:Y:S01]  /*b200*/  ISETP.NE.AND P1, PT, R3, 0x4, PT ;  /* 0x000000040300780c */ /* 0x000fe20003f25270 */
[----:B------:R-:W-:-:S02]  /*b210*/  UIADD3 UR32, UR24, 0x180, URZ ;  /* 0x0000018018207890 */ /* 0x000fc4000fffe03f */
[----:B------:R-:W-:Y:S01]  /*b220*/  UIADD3 UR24, UR24, 0x2180, URZ ;  /* 0x0000218018187890 */ /* 0x000fe2000fffe03f */
[----:B------:R-:W-:Y:S01]  /*b230*/  SEL R5, RZ, 0x1, P1 ;  /* 0x00000001ff057807 */ /* 0x000fe20000800000 */
[----:B------:R-:W-:Y:S01]  /*b240*/  UIADD3 UR8, UR8, 0x18180, URZ ;  /* 0x0001818008087890 */ /* 0x000fe2000fffe03f */
[----:B------:R-:W-:Y:S01]  /*b250*/  SEL R3, R3, RZ, P1 ;  /* 0x000000ff03037207 */ /* 0x000fe20000800000 */
[----:B------:R-:W-:Y:S01]  /*b260*/  UMOV UR25, UR33 ;  /* 0x0000002100197c82 */ /* 0x000fe20008000000 */
[----:B------:R-:W-:Y:S01]  /*b270*/  UMOV UR28, UR36 ;  /* 0x00000024001c7c82 */ /* 0x000fe20008000000 */
[----:B------:R-:W-:Y:S01]  /*b280*/  UMOV UR27, UR35 ;  /* 0x00000023001b7c82 */ /* 0x000fe20008000000 */
[----:B------:R-:W-:Y:S01]  /*b290*/  UMOV UR17, UR33 ;  /* 0x0000002100117c82 */ /* 0x000fe20008000000 */
[----:B------:R-:W-:Y:S01]  /*b2a0*/  UMOV UR18, UR34 ;  /* 0x0000002200127c82 */ /* 0x000fe20008000000 */
[----:B------:R-:W-:Y:S01]  /*b2b0*/  UMOV UR20, UR36 ;  /* 0x0000002400147c82 */ /* 0x000fe20008000000 */
[----:B------:R0:W-:Y:S01]  /*b2c0*/  UTMALDG.3D.MULTICAST [UR32], [UR4], UR43, desc[UR6] ;  /* 0x00000620040073b4 */ /* 0x0001e2000801182b */
[----:B------:R-:W-:Y:S01]  /*b2d0*/  UMOV UR9, UR33 ;  /* 0x0000002100097c82 */ /* 0x000fe20008000000 */
[----:B------:R-:W-:Y:S01]  /*b2e0*/  UMOV UR11, UR19 ;  /* 0x00000013000b7c82 */ /* 0x000fe20008000000 */
[----:B------:R-:W-:Y:S01]  /*b2f0*/  UMOV UR12, UR36 ;  /* 0x00000024000c7c82 */ /* 0x000fe20008000000 */
[----:B------:R-:W-:Y:S01]  /*b300*/  UMOV UR10, UR26 ;  /* 0x0000001a000a7c82 */ /* 0x000fe20008000000 */
[----:B------:R-:W-:Y:S01]  /*b310*/  LOP3.LUT R2, R2, R5, RZ, 0x3c, !PT ;  /* 0x0000000502027212 */ /* 0x000fe200078e3cff */
[----:B------:R0:W-:Y:S01]  /*b320*/  UTMALDG.3D.MULTICAST [UR24], [UR4], UR43, desc[UR6] ;  /* 0x00000618040073b4 */ /* 0x0001e2000801182b */
[----:B------:R0:W-:Y:S01]  /*b330*/  UTMALDG.3D.MULTICAST [UR16], [UR44], UR49, desc[UR6] ;  /* 0x000006102c0073b4 */ /* 0x0001e20008011831 */
[----:B------:R0:W-:Y:S02]  /*b340*/  UTMALDG.3D.MULTICAST [UR8], [UR44], UR49, desc[UR6] ;  /* 0x000006082c0073b4 */ /* 0x0001e40008011831 */
[----:B0-----:R-:W-:Y:S05]  /*b350*/  @P2 BRA `(.L_x_301) ;  /* 0xfffffffc00002947 */ /* 0x001fea000383ffff */
.L_x_297:
[----:B------:R-:W-:Y:S05]  /*b360*/  BSYNC B1 ;  /* 0x0000000000017941 */ /* 0x000fea0003800000 */
.L_x_296:
[----:B------:R-:W-:Y:S01]  /*b370*/  LOP3.LUT P4, RZ, R0, 0xff, RZ, 0xc0, !PT ;  /* 0x000000ff00ff7812 */ /* 0x000fe2000788c0ff */
[----:B------:R-:W-:Y:S01]  /*b380*/  VIADD R8, R8, UR37 ;  /* 0x0000002508087c36 */ /* 0x000fe20008000000 */
[----:B------:R-:W-:Y:S01]  /*b390*/  ULDC.64 UR4, c[0x0][0x650] ;  /* 0x0001940000047ab9 */ /* 0x000fe20000000a00 */
[----:B------:R-:W-:Y:S01]  /*b3a0*/  BSSY B1, `(.L_x_302) ;  /* 0x000006f000017945 */ /* 0x000fe20003800000 */
[----:B------:R-:W-:Y:S02]  /*b3b0*/  IMAD.MOV.U32 R18, RZ, RZ, -0x1 ;  /* 0xffffffffff127424 */ /* 0x000fe400078e00ff */
[----:B------:R-:W-:Y:S01]  /*b3c0*/  SHF.R.U32.HI R0, RZ, 0x2, R8 ;  /* 0x00000002ff007819 */ /* 0x000fe20000011608 */
[----:B------:R-:W-:Y:S01]  /*b3d0*/  IMAD.MOV.U32 R19, RZ, RZ, -0x1 ;  /* 0xffffffffff137424 */ /* 0x000fe200078e00ff */
[----:B------:R-:W-:Y:S02]  /*b3e0*/  ISETP.GT.U32.AND P1, PT, R8, 0x3, PT ;  /* 0x000000030800780c */ /* 0x000fe40003f24070 */
[----:B------:R-:W-:-:S02]  /*b3f0*/  LOP3.LUT R0, R0, 0x1, RZ, 0xc0, !PT ;  /* 0x0000000100007812 */ /* 0x000fc400078ec0ff */
[----:B------:R-:W-:Y:S01]  /*b400*/  LOP3.LUT R8, R8, 0x3, RZ, 0xc0, !PT ;  /* 0x0000000308087812 */ /* 0x000fe200078ec0ff */
[----:B------:R-:W0:Y:S01]  /*b410*/  @P4 S2R R3, SR_CgaCtaId ;  /* 0x0000000000034919 */ /* 0x000e220000008800 */
[----:B------:R-:W-:Y:S02]  /*b420*/  @P4 MOV R2, 0x400 ;  /* 0x0000040000024802 */ /* 0x000fe40000000f00 */
[----:B------:R-:W-:Y:S02]  /*b430*/  ISETP.NE.U32.AND P2, PT, R0, 0x1, PT ;  /* 0x000000010000780c */ /* 0x000fe40003f45070 */
[----:B0-----:R-:W-:Y:S01]  /*b440*/  @P4 LEA R2, R3, R2, 0x18 ;  /* 0x0000000203024211 */ /* 0x001fe200078ec0ff */
[----:B------:R-:W-:-:S03]  /*b450*/  IMAD.U32 R3, RZ, RZ, UR37 ;  /* 0x00000025ff037e24 */ /* 0x000fc6000f8e00ff */
[----:B------:R0:W-:Y:S01]  /*b460*/  @P4 SYNCS.ARRIVE.TRANS64.A1T0 RZ, [R2+URZ+0x78], RZ ;  /* 0x000078ff02ff49a7 */ /* 0x0001e2000810003f */
[----:B------:R-:W-:Y:S02]  /*b470*/  IADD3 R16, P4, R16, UR38, RZ ;  /* 0x0000002610107c10 */ /* 0x000fe4000ff9e0ff */
[----:B------:R-:W-:Y:S02]  /*b480*/  ISETP.LT.U32.AND P1, PT, R3, 0x4, P1 ;  /* 0x000000040300780c */ /* 0x000fe40000f21070 */
[----:B------:R-:W-:Y:S02]  /*b490*/  IADD3.X R17, R17, UR41, RZ, P4, !PT ;  /* 0x0000002911117c10 */ /* 0x000fe4000a7fe4ff */
[----:B------:R-:W-:Y:S02]  /*b4a0*/  ISETP.GE.U32.AND P4, PT, R16, UR4, PT ;  /* 0x0000000410007c0c */ /* 0x000fe4000bf86070 */
[----:B------:R-:W-:Y:S02]  /*b4b0*/  SEL R0, RZ, 0x1, !P1 ;  /* 0x00000001ff007807 */ /* 0x000fe40004800000 */
[----:B------:R-:W-:-:S02]  /*b4c0*/  ISETP.GE.U32.AND.EX P1, PT, R17, UR5, PT, P4 ;  /* 0x0000000511007c0c */ /* 0x000fc4000bf26140 */
[----:B------:R-:W-:Y:S02]  /*b4d0*/  ISETP.GT.U32.AND P2, PT, R3, 0x3, !P2 ;  /* 0x000000030300780c */ /* 0x000fe40005744070 */
[----:B------:R-:W-:Y:S02]  /*b4e0*/  PRMT R3, RZ, 0x7610, R3 ;  /* 0x00007610ff037816 */ /* 0x000fe40000000003 */
[----:B0-----:R-:W-:-:S04]  /*b4f0*/  SEL R2, RZ, 0x1, !P2 ;  /* 0x00000001ff027807 */ /* 0x001fc80005000000 */
[--C-:B------:R-:W-:Y:S01]  /*b500*/  LOP3.LUT R9, R2, R9, R0.reuse, 0x96, !PT ;  /* 0x0000000902097212 */ /* 0x100fe200078e9600 */
[----:B------:R-:W-:Y:S01]  /*b510*/  IMAD.MOV.U32 R2, RZ, RZ, -0x1 ;  /* 0xffffffffff027424 */ /* 0x000fe200078e00ff */
[----:B------:R-:W-:Y:S01]  /*b520*/  PRMT R0, RZ, 0x7610, R0 ;  /* 0x00007610ff007816 */ /* 0x000fe20000000000 */
[----:B------:R-:W-:Y:S06]  /*b530*/  @P1 BRA `(.L_x_303) ;  /* 0x0000000400541947 */ /* 0x000fec0003800000 */
[----:B------:R-:W0:Y:S01]  /*b540*/  S2UR UR4, SR_CTAID.X ;  /* 0x00000000000479c3 */ /* 0x000e220000002500 */
[----:B------:R-:W-:Y:S01]  /*b550*/  ULDC.64 UR6, c[0x0][0x628] ;  /* 0x00018a0000067ab9 */ /* 0x000fe20000000a00 */
[----:B------:R-:W-:Y:S01]  /*b560*/  ULDC UR5, c[0x0][0x150] ;  /* 0x0000540000057ab9 */ /* 0x000fe20000000800 */
[----:B------:R-:W-:Y:S01]  /*b570*/  ISETP.NE.U32.AND P1, PT, RZ, UR6, PT ;  /* 0x00000006ff007c0c */ /* 0x000fe2000bf25070 */
[----:B------:R-:W-:Y:S01]  /*b580*/  ULDC UR8, c[0x0][0x630] ;  /* 0x00018c0000087ab9 */ /* 0x000fe20000000800 */
[----:B------:R-:W-:Y:S01]  /*b590*/  ULDC UR10, c[0x0][0x154] ;  /* 0x00005500000a7ab9 */ /* 0x000fe20000000800 */
[----:B------:R-:W-:Y:S01]  /*b5a0*/  IMAD.MOV.U32 R2, RZ, RZ, R16 ;  /* 0x000000ffff027224 */ /* 0x000fe200078e0010 */
[----:B------:R-:W-:Y:S01]  /*b5b0*/  ISETP.NE.AND.EX P1, PT, RZ, UR7, PT, P1 ;  /* 0x00000007ff007c0c */ /* 0x000fe2000bf25310 */
[----:B------:R-:W1:Y:S01]  /*b5c0*/  S2UR UR9, SR_CTAID.Y ;  /* 0x00000000000979c3 */ /* 0x000e620000002600 */
[----:B0-----:R-:W-:-:S05]  /*b5d0*/  I2FP.F32.U32 R3, UR4 ;  /* 0x0000000400037c45 */ /* 0x001fca0008201000 */
[----:B------:R-:W-:Y:S01]  /*b5e0*/  FMUL R10, R3, UR5 ;  /* 0x00000005030a7c20 */ /* 0x000fe20008400000 */
[----:B------:R-:W-:-:S05]  /*b5f0*/  IMAD.MOV.U32 R3, RZ, RZ, R17 ;  /* 0x000000ffff037224 */ /* 0x000fca00078e0011 */
[----:B------:R-:W-:Y:S05]  /*b600*/  @!P1 BRA `(.L_x_304) ;  /* 0x0000000000289947 */ /* 0x000fea0003800000 */
[----:B------:R-:W-:Y:S02]  /*b610*/  ULDC UR5, c[0x0][0x634] ;  /* 0x00018d0000057ab9 */ /* 0x000fe40000000800 */
[----:B------:R-:W-:-:S05]  /*b620*/  IADD3 R7, P1, R16, UR5, RZ ;  /* 0x0000000510077c10 */ /* 0x000fca000ff3e0ff */
[----:B------:R-:W-:-:S04]  /*b630*/  IMAD.X R11, RZ, RZ, R17, P1 ;  /* 0x000000ffff0b7224 */ /* 0x000fc800008e0611 */
[----:B------:R-:W-:-:S04]  /*b640*/  IMAD.WIDE.U32 R4, R11, UR6, RZ ;  /* 0x000000060b047c25 */ /* 0x000fc8000f8e00ff */
[----:B------:R-:W-:-:S04]  /*b650*/  IMAD.WIDE.U32 R4, P1, R7, UR7, R4 ;  /* 0x0000000707047c25 */ /* 0x000fc8000f820004 */
[----:B------:R-:W-:-:S04]  /*b660*/  IMAD.WIDE.U32 R6, R7, UR6, RZ ;  /* 0x0000000607067c25 */ /* 0x000fc8000f8e00ff */
[----:B------:R-:W-:Y:S01]  /*b670*/  IMAD.X R3, RZ, RZ, RZ, P1 ;  /* 0x000000ffff037224 */ /* 0x000fe200008e06ff */
[----:B------:R-:W-:Y:S01]  /*b680*/  IADD3 RZ, P1, R7, R4, RZ ;  /* 0x0000000407ff7210 */ /* 0x000fe20007f3e0ff */
[----:B------:R-:W-:-:S04]  /*b690*/  IMAD.MOV.U32 R2, RZ, RZ, R5 ;  /* 0x000000ffff027224 */ /* 0x000fc800078e0005 */
[----:B------:R-:W-:-:S08]  /*b6a0*/  IMAD.WIDE.U32.X R2, R11, UR7, R2, P1 ;  /* 0x000000070b027c25 */ /* 0x000fd000088e0402 */
.L_x_304:
[--C-:B------:R-:W-:Y:S01]  /*b6b0*/  SHF.R.U64 R19, R2, UR8, R3.reuse ;  /* 0x0000000802137c19 */ /* 0x100fe20008001203 */
[----:B------:R-:W0:Y:S01]  /*b6c0*/  F2I.U32.TRUNC.NTZ R10, R10 ;  /* 0x0000000a000a7305 */ /* 0x000e22000020f000 */
[----:B------:R-:W-:Y:S01]  /*b6d0*/  SHF.R.U32.HI R2, RZ, UR8, R3 ;  /* 0x00000008ff027c19 */ /* 0x000fe20008011603 */
[----:B------:R-:W-:Y:S01]  /*b6e0*/  ULDC.64 UR6, c[0x0][0x620] ;  /* 0x0001880000067ab9 */ /* 0x000fe20000000a00 */
[----:B------:R-:W-:Y:S01]  /*b6f0*/  IADD3 R5, P1, RZ, -R19, RZ ;  /* 0x80000013ff057210 */ /* 0x000fe20007f3e0ff */
[----:B------:R-:W2:Y:S01]  /*b700*/  LDC R15, c[0x0][0x610] ;  /* 0x00018400ff0f7b82 */ /* 0x000ea20000000800 */
[----:B-1----:R-:W-:Y:S01]  /*b710*/  I2FP.F32.U32 R4, UR9 ;  /* 0x0000000900047c45 */ /* 0x002fe20008201000 */
[----:B------:R-:W-:Y:S01]  /*b720*/  ULDC UR8, c[0x0][0x658] ;  /* 0x0001960000087ab9 */ /* 0x000fe20000000800 */
[----:B------:R-:W-:Y:S01]  /*b730*/  ULDC UR12, c[0x0][0x648] ;  /* 0x00019200000c7ab9 */ /* 0x000fe20000000800 */
[----:B------:R-:W-:Y:S02]  /*b740*/  IMAD.X R2, RZ, RZ, ~R2, P1 ;  /* 0x000000ffff027224 */ /* 0x000fe400008e0e02 */
[----:B------:R-:W-:Y:S01]  /*b750*/  FMUL R6, R4, UR10 ;  /* 0x0000000a04067c20 */ /* 0x000fe20008400000 */
[----:B------:R-:W-:Y:S01]  /*b760*/  ULDC.64 UR10, c[0x0][0x640] ;  /* 0x00019000000a7ab9 */ /* 0x000fe20000000a00 */
[----:B------:R-:W-:Y:S01]  /*b770*/  IMAD R4, R2, UR6, RZ ;  /* 0x0000000602047c24 */ /* 0x000fe2000f8e02ff */
[----:B------:R-:W-:Y:S01]  /*b780*/  ISETP.NE.U32.AND P1, PT, RZ, UR10, PT ;  /* 0x0000000aff007c0c */ /* 0x000fe2000bf25070 */
[C---:B------:R-:W-:Y:S01]  /*b790*/  IMAD.WIDE.U32 R2, R5.reuse, UR6, R16 ;  /* 0x0000000605027c25 */ /* 0x040fe2000f8e0010 */
[----:B0-----:R-:W-:Y:S01]  /*b7a0*/  R2UR UR5, R10 ;  /* 0x000000000a0572ca */ /* 0x001fe200000e0000 */
[----:B------:R-:W0:Y:S01]  /*b7b0*/  F2I.U32.TRUNC.NTZ R6, R6 ;  /* 0x0000000600067305 */ /* 0x000e22000020f000 */
[----:B------:R-:W-:Y:S01]  /*b7c0*/  ULDC UR6, c[0x0][0x618] ;  /* 0x0001860000067ab9 */ /* 0x000fe20000000800 */
[----:B------:R-:W-:Y:S01]  /*b7d0*/  IMAD R5, R5, UR7, R4 ;  /* 0x0000000705057c24 */ /* 0x000fe2000f8e0204 */
[----:B------:R-:W-:-:S03]  /*b7e0*/  ISETP.NE.AND.EX P1, PT, RZ, UR11, PT, P1 ;  /* 0x0000000bff007c0c */ /* 0x000fc6000bf25310 */
[----:B------:R-:W-:-:S05]  /*b7f0*/  IMAD.IADD R3, R3, 0x1, R5 ;  /* 0x0000000103037824 */ /* 0x000fca00078e0205 */
[--C-:B------:R-:W-:Y:S02]  /*b800*/  SHF.R.U64 R10, R2, UR6, R3.reuse ;  /* 0x00000006020a7c19 */ /* 0x100fe40008001203 */
[----:B------:R-:W-:Y:S01]  /*b810*/  SHF.R.U32.HI R3, RZ, UR6, R3 ;  /* 0x00000006ff037c19 */ /* 0x000fe20008011603 */
[----:B------:R-:W-:Y:S01]  /*b820*/  ULDC UR6, c[0x0][0x608] ;  /* 0x0001820000067ab9 */ /* 0x000fe20000000800 */
[----:B0-----:R-:W-:Y:S02]  /*b830*/  R2UR UR7, R6 ;  /* 0x00000000060772ca */ /* 0x001fe400000e0000 */
[--C-:B------:R-:W-:Y:S02]  /*b840*/  SHF.R.U64 R12, R10, UR6, R3.reuse ;  /* 0x000000060a0c7c19 */ /* 0x100fe40008001203 */
[----:B------:R-:W-:Y:S01]  /*b850*/  SHF.R.U32.HI R3, RZ, UR6, R3 ;  /* 0x00000006ff037c19 */ /* 0x000fe20008011603 */
[----:B------:R-:W-:-:S03]  /*b860*/  UIADD3 UR6, -UR5, URZ, URZ ;  /* 0x0000003f05067290 */ /* 0x000fc6000fffe13f */
[--C-:B------:R-:W-:Y:S01]  /*b870*/  SHF.R.U64 R13, R12, UR8, R3.reuse ;  /* 0x000000080c0d7c19 */ /* 0x100fe20008001203 */
[----:B------:R-:W-:Y:S01]  /*b880*/  ULDC UR5, c[0x0][0x144] ;  /* 0x0000510000057ab9 */ /* 0x000fe20000000800 */
[----:B------:R-:W-:-:S03]  /*b890*/  SHF.R.U32.HI R3, RZ, UR8, R3 ;  /* 0x00000008ff037c19 */ /* 0x000fc60008011603 */
[----:B------:R-:W-:Y:S01]  /*b8a0*/  IMAD.MOV.U32 R2, RZ, RZ, R13 ;  /* 0x000000ffff027224 */ /* 0x000fe200078e000d */
[----:B------:R-:W-:Y:S06]  /*b8b0*/  @!P1 BRA `(.L_x_305) ;  /* 0x0000000000289947 */ /* 0x000fec0003800000 */
        /* <DEDUP_REMOVED lines=10> */
.L_x_305:
[----:B------:R-:W-:Y:S01]  /*b960*/  UISETP.NE.AND UP0, UPT, UR40, URZ, UPT ;  /* 0x0000003f2800728c */ /* 0x000fe2000bf05270 */
[----:B------:R-:W-:Y:S01]  /*b970*/  SHF.R.U64 R3, R2, UR12, R3 ;  /* 0x0000000c02037c19 */ /* 0x000fe20008001203 */
[----:B------:R-:W-:Y:S01]  /*b980*/  UIADD3 UR7, -UR7, URZ, URZ ;  /* 0x0000003f07077290 */ /* 0x000fe2000fffe13f */
[----:B------:R-:W-:Y:S01]  /*b990*/  LOP3.LUT R2, R12, UR22, RZ, 0xc0, !PT ;  /* 0x000000160c027c12 */ /* 0x000fe2000f8ec0ff */
[----:B------:R-:W-:Y:S01]  /*b9a0*/  UIMAD UR4, UR5, UR6, UR4 ;  /* 0x00000006050472a4 */ /* 0x000fe2000f8e0204 */
[----:B------:R-:W-:Y:S01]  /*b9b0*/  LOP3.LUT R5, R10, UR14, RZ, 0xc0, !PT ;  /* 0x0000000e0a057c12 */ /* 0x000fe2000f8ec0ff */
[----:B------:R-:W-:Y:S01]  /*b9c0*/  IMAD.MOV R4, RZ, RZ, -R3 ;  /* 0x000000ffff047224 */ /* 0x000fe200078e0a03 */
[----:B------:R-:W-:Y:S01]  /*b9d0*/  ULDC UR5, c[0x0][0x148] ;  /* 0x0000520000057ab9 */ /* 0x000fe20000000800 */
[----:B------:R-:W-:Y:S01]  /*b9e0*/  IMAD R18, R3, UR13, R2 ;  /* 0x0000000d03127c24 */ /* 0x000fe2000f8e0202 */
[----:B------:R-:W-:Y:S01]  /*b9f0*/  PLOP3.LUT P1, PT, PT, PT, UP0, 0x80, 0x0 ;  /* 0x000000000000781c */ /* 0x000fe20003f2f008 */
[----:B------:R-:W-:Y:S01]  /*ba00*/  IMAD.MOV.U32 R3, RZ, RZ, 0x1 ;  /* 0x00000001ff037424 */ /* 0x000fe200078e00ff */
[----:B------:R-:W-:-:S03]  /*ba10*/  @UP0 UIMAD UR4, UR5, UR7, UR9 ;  /* 0x00000007050402a4 */ /* 0x000fc6000f8e0209 */
[----:B------:R-:W-:Y:S02]  /*ba20*/  ULDC UR5, c[0x0][0x638] ;  /* 0x00018e0000057ab9 */ /* 0x000fe40000000800 */
[----:B------:R-:W-:Y:S02]  /*ba30*/  IMAD R2, R4, UR5, R13 ;  /* 0x0000000504027c24 */ /* 0x000fe4000f8e020d */
[----:B--2---:R-:W-:Y:S01]  /*ba40*/  IMAD R18, R18, R15, UR4 ;  /* 0x0000000412127e24 */ /* 0x004fe2000f8e020f */
[----:B------:R-:W-:Y:S02]  /*ba50*/  ULDC UR4, c[0x0][0x600] ;  /* 0x0001800000047ab9 */ /* 0x000fe40000000800 */
[----:B------:R-:W-:-:S05]  /*ba60*/  IMAD R5, R2, UR4, R5 ;  /* 0x0000000402057c24 */ /* 0x000fca000f8e0205 */
[----:B------:R-:W-:Y:S02]  /*ba70*/  SEL R2, R5, R18, !P1 ;  /* 0x0000001205027207 */ /* 0x000fe40004800000 */
[----:B------:R-:W-:-:S07]  /*ba80*/  SEL R18, R18, R5, !P1 ;  /* 0x0000000512127207 */ /* 0x000fce0004800000 */
.L_x_303:
[----:B------:R-:W-:Y:S05]  /*ba90*/  BSYNC B1 ;  /* 0x0000000000017941 */ /* 0x000fea0003800000 */
.L_x_302:
[----:B------:R-:W-:-:S13]  /*baa0*/  LOP3.LUT P1, RZ, R3, 0xff, RZ, 0xc0, !PT ;  /* 0x000000ff03ff7812 */ /* 0x000fda000782c0ff */
[----:B------:R-:W-:Y:S05]  /*bab0*/  @P1 BRA `(.L_x_306) ;  /* 0xfffffff000f01947 */ /* 0x000fea000383ffff */
[----:B------:R-:W-:Y:S05]  /*bac0*/  BSYNC B0 ;  /* 0x0000000000007941 */ /* 0x000fea0003800000 */
.L_x_294:
[----:B------:R-:W-:-:S03]  /*bad0*/  UMOV UR4, 0xffffffff ;  /* 0xffffffff00047882 */ /* 0x000fc60000000000 */
[----:B------:R-:W-:Y:S05]  /*bae0*/  BRA.DIV UR4, `(.L_x_307) ;  /* 0x0000000604447947 */ /* 0x000fea000b800000 */
[----:B------:R-:W-:-:S13]  /*baf0*/  ELECT P6, URZ, PT ;  /* 0x00000000003f782f */ /* 0x000fda00038c0000 */
.L_x_323:
[----:B------:R-:W-:Y:S04]  /*bb00*/  BSSY B0, `(.L_x_308) ;  /* 0x000002c000007945 */ /* 0x000fe80003800000 */
[----:B------:R-:W-:Y:S05]  /*bb10*/  @!P6 BRA `(.L_x_309) ;  /* 0x0000000000a8e947 */ /* 0x000fea0003800000 */
[----:B------:R-:W-:-:S04]  /*bb20*/  ULOP3.LUT UR4, UR42, 0x2, URZ, 0xfc, !UPT ;  /* 0x000000022a047892 */ /* 0x000fc8000f8efc3f */
[----:B------:R-:W-:-:S06]  /*bb30*/  UISETP.NE.AND UP0, UPT, UR4, 0x3, UPT ;  /* 0x000000030400788c */ /* 0x000fcc000bf05270 */
[----:B------:R-:W-:-:S13]  /*bb40*/  PLOP3.LUT P0, PT, PT, PT, UP0, 0x80, 0x0 ;  /* 0x000000000000781c */ /* 0x000fda0003f0f008 */
[----:B------:R-:W-:Y:S05]  /*bb50*/  @!P0 BRA `(.L_x_310) ;  /* 0x0000000000048947 */ /* 0x000fea0003800000 */
[----:B------:R-:W-:Y:S01]  /*bb60*/  BPT.TRAP 0x1 ;  /* 0x000000040000795c */ /* 0x000fe20000300000 */
.L_x_310:
[----:B------:R-:W0:Y:S01]  /*bb70*/  S2R R3, SR_CgaCtaId ;  /* 0x0000000000037919 */ /* 0x000e220000008800 */
[----:B------:R-:W-:Y:S02]  /*bb80*/  MOV R0, 0x400 ;  /* 0x0000040000007802 */ /* 0x000fe40000000f00 */
[----:B------:R-:W-:Y:S02]  /*bb90*/  SHF.L.U32 R2, R9, 0x1f, RZ ;  /* 0x0000001f09027819 */ /* 0x000fe400000006ff */
[----:B0-----:R-:W-:-:S05]  /*bba0*/  LEA R3, R3, R0, 0x18 ;  /* 0x0000000003037211 */ /* 0x001fca00078ec0ff */
[----:B------:R-:W-:-:S04]  /*bbb0*/  VIADD R3, R3, 0x20 ;  /* 0x0000002003037836 */ /* 0x000fc80000000000 */
[C---:B------:R-:W-:Y:S02]  /*bbc0*/  IMAD R5, R8.reuse, 0x8, R3 ;  /* 0x0000000808057824 */ /* 0x040fe400078e0203 */
[----:B------:R-:W-:Y:S02]  /*bbd0*/  VIADD R8, R8, 0x1 ;  /* 0x0000000108087836 */ /* 0x000fe40000000000 */
[----:B------:R-:W0:Y:S03]  /*bbe0*/  SYNCS.PHASECHK.TRANS64.TRYWAIT P0, [R5+URZ], R2 ;  /* 0x00000002050075a7 */ /* 0x000e26000800017f */
[----:B------:R-:W-:-:S04]  /*bbf0*/  ISETP.NE.AND P1, PT, R8, 0x4, PT ;  /* 0x000000040800780c */ /* 0x000fc80003f25270 */
[----:B------:R-:W-:Y:S02]  /*bc00*/  SEL R0, RZ, 0x1, P1 ;  /* 0x00000001ff007807 */ /* 0x000fe40000800000 */
[----:B------:R-:W-:Y:S02]  /*bc10*/  SEL R8, R8, RZ, P1 ;  /* 0x000000ff08087207 */ /* 0x000fe40000800000 */
[----:B------:R-:W-:-:S03]  /*bc20*/  LOP3.LUT R9, R9, R0, RZ, 0x3c, !PT ;  /* 0x0000000009097212 */ /* 0x000fc600078e3cff */
[----:B------:R-:W-:Y:S01]  /*bc30*/  IMAD R7, R8, 0x8, R3 ;  /* 0x0000000808077824 */ /* 0x000fe200078e0203 */
[----:B------:R-:W-:Y:S01]  /*bc40*/  SHF.L.U32 R4, R9, 0x1f, RZ ;  /* 0x0000001f09047819 */ /* 0x000fe200000006ff */
[----:B0-----:R-:W-:Y:S06]  /*bc50*/  @!P0 BRA `(.L_x_311) ;  /* 0x0000000400088947 */ /* 0x001fec0003800000 */
.L_x_324:
[----:B------:R-:W1:Y:S01]  /*bc60*/  SYNCS.PHASECHK.TRANS64.TRYWAIT P0, [R7+URZ], R4 ;  /* 0x00000004070075a7 */ /* 0x000e62000800017f */
[----:B------:R-:W-:-:S05]  /*bc70*/  VIADD R0, R8, 0x1 ;  /* 0x0000000108007836 */ /* 0x000fca0000000000 */
[----:B------:R-:W-:-:S04]  /*bc80*/  ISETP.NE.AND P1, PT, R0, 0x4, PT ;  /* 0x000000040000780c */ /* 0x000fc80003f25270 */
[----:B0-----:R-:W-:Y:S02]  /*bc90*/  SEL R2, RZ, 0x1, P1 ;  /* 0x00000001ff027807 */ /* 0x001fe40000800000 */
[----:B------:R-:W-:Y:S02]  /*bca0*/  SEL R0, R0, RZ, P1 ;  /* 0x000000ff00007207 */ /* 0x000fe40000800000 */
[----:B------:R-:W-:-:S03]  /*bcb0*/  LOP3.LUT R9, R9, R2, RZ, 0x3c, !PT ;  /* 0x0000000209097212 */ /* 0x000fc600078e3cff */
[----:B------:R-:W-:Y:S01]  /*bcc0*/  IMAD R6, R0, 0x8, R3 ;  /* 0x0000000800067824 */ /* 0x000fe200078e0203 */
[----:B------:R-:W-:Y:S01]  /*bcd0*/  SHF.L.U32 R5, R9, 0x1f, RZ ;  /* 0x0000001f09057819 */ /* 0x000fe200000006ff */
[----:B-1----:R-:W-:Y:S06]  /*bce0*/  @!P0 BRA `(.L_x_312) ;  /* 0x0000000000f88947 */ /* 0x002fec0003800000 */
.L_x_325:
[----:B------:R-:W1:Y:S01]  /*bcf0*/  SYNCS.PHASECHK.TRANS64.TRYWAIT P0, [R6+URZ], R5 ;  /* 0x00000005060075a7 */ /* 0x000e62000800017f */
[----:B------:R-:W-:-:S05]  /*bd00*/  VIADD R0, R0, 0x1 ;  /* 0x0000000100007836 */ /* 0x000fca0000000000 */
[----:B------:R-:W-:-:S04]  /*bd10*/  ISETP.NE.AND P1, PT, R0, 0x4, PT ;  /* 0x000000040000780c */ /* 0x000fc80003f25270 */
[----:B------:R-:W-:Y:S02]  /*bd20*/  SEL R2, RZ, 0x1, P1 ;  /* 0x00000001ff027807 */ /* 0x000fe40000800000 */
[----:B------:R-:W-:Y:S02]  /*bd30*/  SEL R0, R0, RZ, P1 ;  /* 0x000000ff00007207 */ /* 0x000fe40000800000 */
[----:B------:R-:W-:Y:S01]  /*bd40*/  LOP3.LUT R2, R9, R2, RZ, 0x3c, !PT ;  /* 0x0000000209027212 */ /* 0x000fe200078e3cff */
[----:B-1----:R-:W-:Y:S06]  /*bd50*/  @!P0 BRA `(.L_x_313) ;  /* 0x0000000000f08947 */ /* 0x002fec0003800000 */
.L_x_326:
[----:B------:R-:W-:Y:S01]  /*bd60*/  IMAD R3, R0, 0x8, R3 ;  /* 0x0000000800037824 */ /* 0x000fe200078e0203 */
[----:B------:R-:W-:-:S07]  /*bd70*/  SHF.L.U32 R0, R2, 0x1f, RZ ;  /* 0x0000001f02007819 */ /* 0x000fce00000006ff */
.L_x_314:
[----:B--2---:R2:W3:Y:S02]  /*bd80*/  SYNCS.PHASECHK.TRANS64.TRYWAIT P0, [R3+URZ], R0 ;  /* 0x00000000030075a7 */ /* 0x0044e4000800017f */
[----:B---3--:R-:W-:Y:S05]  /*bd90*/  @!P0 NANOSLEEP.SYNCS 0x989680 ;  /* 0x009896800000895d */ /* 0x008fea0003900000 */
[----:B------:R-:W3:Y:S02]  /*bda0*/  @!P0 SYNCS.PHASECHK.TRANS64 P0, [R3+URZ], R0 ;  /* 0x00000000030085a7 */ /* 0x000ee4000800007f */
[----:B---3--:R-:W-:Y:S05]  /*bdb0*/  @!P0 BRA `(.L_x_314) ;  /* 0xfffffffc00f08947 */ /* 0x008fea000383ffff */
.L_x_309:
[----:B------:R-:W-:Y:S05]  /*bdc0*/  BSYNC B0 ;  /* 0x0000000000007941 */ /* 0x000fea0003800000 */
.L_x_308:
[----:B------:R-:W-:Y:S05]  /*bdd0*/  EXIT ;  /* 0x000000000000794d */ /* 0x000fea0003800000 */
.L_x_18:
[----:B0-----:R0:W1:Y:S02]  /*bde0*/  SYNCS.PHASECHK.TRANS64.TRYWAIT P0, [R159+URZ], R0 ;  /* 0x000000009f0075a7 */ /* 0x001064000800017f */
[----:B-1----:R-:W-:Y:S05]  /*bdf0*/  @!P0 NANOSLEEP.SYNCS 0x989680 ;  /* 0x009896800000895d */ /* 0x002fea0003900000 */
[----:B------:R-:W1:Y:S02]  /*be00*/  @!P0 SYNCS.PHASECHK.TRANS64 P0, [R159+URZ], R0 ;  /* 0x000000009f0085a7 */ /* 0x000e64000800007f */
[----:B-1----:R-:W-:Y:S05]  /*be10*/  @!P0 BRA `(.L_x_18) ;  /* 0xfffffffc00f08947 */ /* 0x002fea000383ffff */
[----:B------:R-:W-:Y:S05]  /*be20*/  BRA `(.L_x_315) ;  /* 0xffffff58006c7947 */ /* 0x000fea000383ffff */
.L_x_23:
[----:B-1----:R1:W2:Y:S02]  /*be30*/  SYNCS.PHASECHK.TRANS64.TRYWAIT P1, [R3+URZ], R0 ;  /* 0x00000000030075a7 */ /* 0x0022a4000802017f */
[----:B--2---:R-:W-:Y:S05]  /*be40*/  @!P1 NANOSLEEP.SYNCS 0x989680 ;  /* 0x009896800000995d */ /* 0x004fea0003900000 */
[----:B------:R-:W2:Y:S02]  /*be50*/  @!P1 SYNCS.PHASECHK.TRANS64 P1, [R3+URZ], R0 ;  /* 0x00000000030095a7 */ /* 0x000ea4000802007f */
[----:B--2---:R-:W-:Y:S05]  /*be60*/  @!P1 BRA `(.L_x_23) ;  /* 0xfffffffc00f09947 */ /* 0x004fea000383ffff */
[----:B------:R-:W-:Y:S05]  /*be70*/  BRA `(.L_x_22) ;  /* 0xffffff5800dc7947 */ /* 0x000fea000383ffff */
.L_x_28:
[----:B-1----:R-:W-:-:S04]  /*be80*/  IMAD.U32 R5, RZ, RZ, UR4 ;  /* 0x00000004ff057e24 */ /* 0x002fc8000f8e00ff */
[----:B------:R1:W2:Y:S03]  /*be90*/  SYNCS.PHASECHK.TRANS64.TRYWAIT P1, [R5+URZ], R4 ;  /* 0x00000004050075a7 */ /* 0x0002a6000802017f */
[----:B--2---:R-:W-:Y:S05]  /*bea0*/  @!P1 NANOSLEEP.SYNCS 0x989680 ;  /* 0x009896800000995d */ /* 0x004fea0003900000 */
[----:B------:R-:W2:Y:S02]  /*beb0*/  @!P1 SYNCS.PHASECHK.TRANS64 P1, [R5+URZ], R4 ;  /* 0x00000004050095a7 */ /* 0x000ea4000802007f */
[----:B--2---:R-:W-:Y:S05]  /*bec0*/  @!P1 BRA `(.L_x_28) ;  /* 0xfffffffc00ec9947 */ /* 0x004fea000383ffff */
[----:B------:R-:W-:Y:S05]  /*bed0*/  BRA `(.L_x_27) ;  /* 0xffffff6000387947 */ /* 0x000fea000383ffff */
.L_x_34:
[----:B0-----:R0:W1:Y:S02]  /*bee0*/  SYNCS.PHASECHK.TRANS64.TRYWAIT P0, [R159+URZ+0x10], R0 ;  /* 0x000010009f0075a7 */ /* 0x001064000800017f */
[----:B-1----:R-:W-:Y:S05]  /*bef0*/  @!P0 NANOSLEEP.SYNCS 0x989680 ;  /* 0x009896800000895d */ /* 0x002fea0003900000 */
[----:B------:R-:W1:Y:S02]  /*bf00*/  @!P0 SYNCS.PHASECHK.TRANS64 P0, [R159+URZ+0x10], R0 ;  /* 0x000010009f0085a7 */ /* 0x000e64000800007f */
[----:B-1----:R-:W-:Y:S05]  /*bf10*/  @!P0 BRA `(.L_x_34) ;  /* 0xfffffffc00f08947 */ /* 0x002fea000383ffff */
[----:B------:R-:W-:Y:S05]  /*bf20*/  BRA `(.L_x_316) ;  /* 0xffffff6800147947 */ /* 0x000fea000383ffff */
.L_x_295:
[----:B------:R-:W-:Y:S01]  /*bf30*/  BSSY B1, `(.L_x_317) ;  /* 0x0000006000017945 */ /* 0x000fe20003800000 */
[----:B------:R-:W-:-:S07]  /*bf40*/  IMAD.MOV.U32 R15, RZ, RZ, -0x1 ;  /* 0xffffffffff0f7424 */ /* 0x000fce00078e00ff */
[----:B------:R-:W-:Y:S05]  /*bf50*/  WARPSYNC.COLLECTIVE R15, `(.L_x_318) ;  /* 0x000000000f0c7348 */ /* 0x000fea0003c00000 */
[----:B------:R-:W-:Y:S02]  /*bf60*/  ELECT P6, UR62, PT ;  /* 0x00000000003e782f */ /* 0x000fe400038c0000 */
[----:B------:R-:W-:Y:S01]  /*bf70*/  MOV R14, UR62 ;  /* 0x0000003e000e7c02 */ /* 0x000fe20008000f00 */
[----:B------:R-:W-:Y:S10]  /*bf80*/  ENDCOLLECTIVE ;  /* 0x000000000000791b */ /* 0x000ff40003800000 */
.L_x_318:
[----:B------:R-:W-:Y:S05]  /*bf90*/  BSYNC B1 ;  /* 0x0000000000017941 */ /* 0x000fea0003800000 */
.L_x_317:
[----:B------:R-:W-:Y:S05]  /*bfa0*/  BRA `(.L_x_319) ;  /* 0xffffffec00c07947 */ /* 0x000fea000383ffff */
.L_x_298:
[----:B-1----:R1:W2:Y:S02]  /*bfb0*/  SYNCS.PHASECHK.TRANS64.TRYWAIT P1, [R7+URZ+0x20], R4 ;  /* 0x00002004070075a7 */ /* 0x0022a4000802017f */
[----:B--2---:R-:W-:Y:S05]  /*bfc0*/  @!P1 NANOSLEEP.SYNCS 0x989680 ;  /* 0x009896800000995d */ /* 0x004fea0003900000 */
[----:B------:R-:W2:Y:S02]  /*bfd0*/  @!P1 SYNCS.PHASECHK.TRANS64 P1, [R7+URZ+0x20], R4 ;  /* 0x00002004070095a7 */ /* 0x000ea4000802007f */
[----:B--2---:R-:W-:Y:S05]  /*bfe0*/  @!P1 BRA `(.L_x_298) ;  /* 0xfffffffc00f09947 */ /* 0x004fea000383ffff */
[----:B------:R-:W-:Y:S05]  /*bff0*/  BRA `(.L_x_320) ;  /* 0xffffffec00f87947 */ /* 0x000fea000383ffff */
.L_x_307:
[----:B------:R-:W-:Y:S01]  /*c000*/  BSSY B0, `(.L_x_321) ;  /* 0x0000006000007945 */ /* 0x000fe20003800000 */
[----:B------:R-:W-:-:S07]  /*c010*/  IMAD.MOV.U32 R15, RZ, RZ, -0x1 ;  /* 0xffffffffff0f7424 */ /* 0x000fce00078e00ff */
[----:B------:R-:W-:Y:S05]  /*c020*/  WARPSYNC.COLLECTIVE R15, `(.L_x_322) ;  /* 0x000000000f0c7348 */ /* 0x000fea0003c00000 */
[----:B------:R-:W-:Y:S02]  /*c030*/  ELECT P6, UR62, PT ;  /* 0x00000000003e782f */ /* 0x000fe400038c0000 */
[----:B------:R-:W-:Y:S01]  /*c040*/  MOV R14, UR62 ;  /* 0x0000003e000e7c02 */ /* 0x000fe20008000f00 */
[----:B------:R-:W-:Y:S10]  /*c050*/  ENDCOLLECTIVE ;  /* 0x000000000000791b */ /* 0x000ff40003800000 */
.L_x_322:
[----:B------:R-:W-:Y:S05]  /*c060*/  BSYNC B0 ;  /* 0x0000000000007941 */ /* 0x000fea0003800000 */
.L_x_321:
[----:B------:R-:W-:Y:S05]  /*c070*/  BRA `(.L_x_323) ;  /* 0xfffffff800a07947 */ /* 0x000fea000383ffff */
.L_x_311:
[----:B0-----:R0:W1:Y:S02]  /*c080*/  SYNCS.PHASECHK.TRANS64.TRYWAIT P0, [R5+URZ], R2 ;  /* 0x00000002050075a7 */ /* 0x001064000800017f */
[----:B-1----:R-:W-:Y:S05]  /*c090*/  @!P0 NANOSLEEP.SYNCS 0x989680 ;  /* 0x009896800000895d */ /* 0x002fea0003900000 */
[----:B------:R-:W1:Y:S02]  /*c0a0*/  @!P0 SYNCS.PHASECHK.TRANS64 P0, [R5+URZ], R2 ;  /* 0x00000002050085a7 */ /* 0x000e64000800007f */
[----:B-1----:R-:W-:Y:S05]  /*c0b0*/  @!P0 BRA `(.L_x_311) ;  /* 0xfffffffc00f08947 */ /* 0x002fea000383ffff */
[----:B------:R-:W-:Y:S05]  /*c0c0*/  BRA `(.L_x_324) ;  /* 0xfffffff800e47947 */ /* 0x000fea000383ffff */
.L_x_312:
[----:B0-----:R0:W1:Y:S02]  /*c0d0*/  SYNCS.PHASECHK.TRANS64.TRYWAIT P0, [R7+URZ], R4 ;  /* 0x00000004070075a7 */ /* 0x001064000800017f */
[----:B-1----:R-:W-:Y:S05]  /*c0e0*/  @!P0 NANOSLEEP.SYNCS 0x989680 ;  /* 0x009896800000895d */ /* 0x002fea0003900000 */
[----:B------:R-:W1:Y:S02]  /*c0f0*/  @!P0 SYNCS.PHASECHK.TRANS64 P0, [R7+URZ], R4 ;  /* 0x00000004070085a7 */ /* 0x000e64000800007f */
[----:B-1----:R-:W-:Y:S05]  /*c100*/  @!P0 BRA `(.L_x_312) ;  /* 0xfffffffc00f08947 */ /* 0x002fea000383ffff */
[----:B------:R-:W-:Y:S05]  /*c110*/  BRA `(.L_x_325) ;  /* 0xfffffff800f47947 */ /* 0x000fea000383ffff */
.L_x_313:
[----:B-1----:R1:W2:Y:S02]  /*c120*/  SYNCS.PHASECHK.TRANS64.TRYWAIT P0, [R6+URZ], R5 ;  /* 0x00000005060075a7 */ /* 0x0022a4000800017f */
[----:B--2---:R-:W-:Y:S05]  /*c130*/  @!P0 NANOSLEEP.SYNCS 0x989680 ;  /* 0x009896800000895d */ /* 0x004fea0003900000 */
[----:B------:R-:W2:Y:S02]  /*c140*/  @!P0 SYNCS.PHASECHK.TRANS64 P0, [R6+URZ], R5 ;  /* 0x00000005060085a7 */ /* 0x000ea4000800007f */
[----:B--2---:R-:W-:Y:S05]  /*c150*/  @!P0 BRA `(.L_x_313) ;  /* 0xfffffffc00f08947 */ /* 0x004fea000383ffff */
[----:B------:R-:W-:Y:S05]  /*c160*/  BRA `(.L_x_326) ;  /* 0xfffffff800fc7947 */ /* 0x000fea000383ffff */
.L_x_327:
[----:B------:R-:W-:-:S00]  /*c170*/  BRA `(.L_x_327) ;  /* 0xfffffffc00fc7947 */ /* 0x000fc0000383ffff */
[----:B------:R-:W-:-:S00]  /*c180*/  NOP ;  /* 0x0000000000007918 */ /* 0x000fc00000000000 */
[----:B------:R-:W-:-:S00]  /*c190*/  NOP ;  /* 0x0000000000007918 */ /* 0x000fc00000000000 */
[----:B------:R-:W-:-:S00]  /*c1a0*/  NOP ;  /* 0x0000000000007918 */ /* 0x000fc00000000000 */
[----:B------:R-:W-:-:S00]  /*c1b0*/  NOP ;  /* 0x0000000000007918 */ /* 0x000fc00000000000 */
[----:B------:R-:W-:-:S00]  /*c1c0*/  NOP ;  /* 0x0000000000007918 */ /* 0x000fc00000000000 */
[----:B------:R-:W-:-:S00]  /*c1d0*/  NOP ;  /* 0x0000000000007918 */ /* 0x000fc00000000000 */
[----:B------:R-:W-:-:S00]  /*c1e0*/  NOP ;  /* 0x0000000000007918 */ /* 0x000fc00000000000 */
[----:B------:R-:W-:-:S00]  /*c1f0*/  NOP ;  /* 0x0000000000007918 */ /* 0x000fc00000000000 */
.L_x_328:


//--------------------- .nv.global.init           --------------------------
	.section	.nv.global.init,"aw",@progbits
.nv.global.init:
	.type		$str$22,@object
	.size		$str$22,($str$23 - $str$22)
$str$22:
        /*0000*/ 	.byte	0x6b, 0x5f, 0x74, 0x69, 0x6c, 0x65, 0x5f, 0x63, 0x6f, 0x75, 0x6e, 0x74, 0x20, 0x3e, 0x3d, 0x20
        /*0010*/ 	.byte	0x31, 0x00
	.type		$str$23,@object
	.size		$str$23,(__unnamed_1 - $str$23)
$str$23:
        /*0012*/ 	.byte	0x2f, 0x74, 0x6d, 0x70, 0x2f, 0x63, 0x75, 0x74, 0x6c, 0x61, 0x73, 0x73, 0x5f, 0x73, 0x77, 0x65
        /*0022*/ 	.byte	0x65, 0x70, 0x5f, 0x73, 0x72, 0x63, 0x2f, 0x69, 0x6e, 0x63, 0x6c, 0x75, 0x64, 0x65, 0x2f, 0x63
        /*0032*/ 	.byte	0x75, 0x74, 0x6c, 0x61, 0x73, 0x73, 0x2f, 0x67, 0x65, 0x6d, 0x6d, 0x2f, 0x63, 0x6f, 0x6c, 0x6c
        /*0042*/ 	.byte	0x65, 0x63, 0x74, 0x69, 0x76, 0x65, 0x2f, 0x73, 0x6d, 0x39, 0x30, 0x5f, 0x6d, 0x6d, 0x61, 0x5f
        /*0052*/ 	.byte	0x74, 0x6d, 0x61, 0x5f, 0x67, 0x6d, 0x6d, 0x61, 0x5f, 0x73, 0x73, 0x5f, 0x77, 0x61, 0x72, 0x70
        /*0062*/ 	.byte	0x73, 0x70, 0x65, 0x63, 0x69, 0x61, 0x6c, 0x69, 0x7a, 0x65, 0x64, 0x2e, 0x68, 0x70, 0x70, 0x00
	.type		__unnamed_1,@object
	.size		__unnamed_1,(.L_0 - __unnamed_1)
__unnamed_1:
        /*0072*/ 	.byte	0x76, 0x6f, 0x69, 0x64, 0x20, 0x63, 0x75, 0x74, 0x6c, 0x61, 0x73, 0x73, 0x3a, 0x3a, 0x67, 0x65
        /* <DEDUP_REMOVED lines=178> */
.L_0:


//--------------------- .nv.shared._ZN7cutlass13device_kernelINS_4gemm6kernel13GemmUniversalIN4cute5tupleIJiiiiEEENS1_10collective13CollectiveMmaINS1_34MainloopSm90TmaGmmaWarpSpecializedILi4ENS5_IJNS4_1CILi2EEESB_NSA_ILi1EEEEEENS1_32KernelTmaWarpSpecializedPingpongEEENS5_IJNSA_ILi64EEENSA_ILi256EEESG_EEENS_10tfloat32_tENS5_IJlSC_lEEESJ_SK_NS4_8TiledMMAINS4_8MMA_AtomIJNS4_4SM904GMMA30MMA_64x256x8_F32TF32TF32_SS_TNILNSO_7ScaleInE1ELSQ_1EEEEEENS4_6LayoutINS5_IJSC_SC_SC_EEENS5_IJNSA_ILi0EEESV_SV_EEEEENS5_IJNS4_10UnderscoreESY_SY_EEEEENS4_23SM90_TMA_LOAD_MULTICASTENS4_14ComposedLayoutINS4_7SwizzleILi3ELi4ELi3EEENS4_18smem_ptr_flag_bitsILi32EEENST_INS5_IJNSA_ILi8EEENSA_ILi32EEEEEENS5_IJS18_SC_EEEEEEEvNS4_8identityES11_S1C_vS1D_EENS_8epilogue10collective6detail29Sm90TmaWarpSpecializedAdapterINS1G_15DefaultEpilogueISJ_SK_SK_NS1F_6thread17LinearCombinationISJ_Li1EffLNS1K_9ScaleType4KindE0ELNS_15FloatRoundStyleE2ESJ_EENS1_15EpilogueDefaultEEEEEvvEEEEvNT_6ParamsE --------------------------
	.section	.nv.shared._ZN7cutlass13device_kernelINS_4gemm6kernel13GemmUniversalIN4cute5tupleIJiiiiEEENS1_10collective13CollectiveMmaINS1_34MainloopSm90TmaGmmaWarpSpecializedILi4ENS5_IJNS4_1CILi2EEESB_NSA_ILi1EEEEEENS1_32KernelTmaWarpSpecializedPingpongEEENS5_IJNSA_ILi64EEENSA_ILi256EEESG_EEENS_10tfloat32_tENS5_IJlSC_lEEESJ_SK_NS4_8TiledMMAINS4_8MMA_AtomIJNS4_4SM904GMMA30MMA_64x256x8_F32TF32TF32_SS_TNILNSO_7ScaleInE1ELSQ_1EEEEEENS4_6LayoutINS5_IJSC_SC_SC_EEENS5_IJNSA_ILi0EEESV_SV_EEEEENS5_IJNS4_10UnderscoreESY_SY_EEEEENS4_23SM90_TMA_LOAD_MULTICASTENS4_14ComposedLayoutINS4_7SwizzleILi3ELi4ELi3EEENS4_18smem_ptr_flag_bitsILi32EEENST_INS5_IJNSA_ILi8EEENSA_ILi32EEEEEENS5_IJS18_SC_EEEEEEEvNS4_8identityES11_S1C_vS1D_EENS_8epilogue10collective6detail29Sm90TmaWarpSpecializedAdapterINS1G_15DefaultEpilogueISJ_SK_SK_NS1F_6thread17LinearCombinationISJ_Li1EffLNS1K_9ScaleType4KindE0ELNS_15FloatRoundStyleE2ESJ_EENS1_15EpilogueDefaultEEEEEvvEEEEvNT_6ParamsE,"aw",@nobits
	.sectionflags	@""
	.align	16
	.zero		1024


//--------------------- .nv.shared.reserved.0     --------------------------
	.section	.nv.shared.reserved.0,"aw",@nobits
	.weak		__nv_reservedSMEM_offset_0_alias
	.size		__nv_reservedSMEM_offset_0_alias, 0, 0
	.other		__nv_reservedSMEM_offset_0_alias,@"STO_CUDA_RESERVED_SHARED STV_DEFAULT"
__nv_reservedSMEM_offset_0_alias:
	.zero		0


//--------------------- .nv.global                --------------------------
	.section	.nv.global,"aw",@nobits
.nv.global:
	.type		_ZN39_INTERNAL_29198bdf_4_k_cu_fc2e5bea_68964cute1_E,@object
	.size		_ZN39_INTERNAL_29198bdf_4_k_cu_fc2e5bea_68964cute1_E,(_ZN39_INTERNAL_29198bdf_4_k_cu_fc2e5bea_68964cuda3std3__45__cpo6cbeginE - _ZN39_INTERNAL_29198bdf_4_k_cu_fc2e5bea_68964cute1_E)
_ZN39_INTERNAL_29198bdf_4_k_cu_fc2e5bea_68964cute1_E:
	.zero		1
	.type		_ZN39_INTERNAL_29198bdf_4_k_cu_fc2e5bea_68964cuda3std3__45__cpo6cbeginE,@object
	.size		_ZN39_INTERNAL_29198bdf_4_k_cu_fc2e5bea_68964cuda3std3__45__cpo6cbeginE,(_ZN39_INTERNAL_29198bdf_4_k_cu_fc2e5bea_68964cuda3std3__48in_placeE - _ZN39_INTERNAL_29198bdf_4_k_cu_fc2e5bea_68964cuda3std3__45__cpo6cbeginE)
_ZN39_INTERNAL_29198bdf_4_k_cu_fc2e5bea_68964cuda3std3__45__cpo6cbeginE:
	.zero		1
	.type		_ZN39_INTERNAL_29198bdf_4_k_cu_fc2e5bea_68964cuda3std3__48in_placeE,@object
	.size		_ZN39_INTERNAL_29198bdf_4_k_cu_fc2e5bea_68964cuda3std3__48in_placeE,(_ZN39_INTERNAL_29198bdf_4_k_cu_fc2e5bea_68964cuda3std6ranges3__45__cpo9iter_moveE - _ZN39_INTERNAL_29198bdf_4_k_cu_fc2e5bea_68964cuda3std3__48in_placeE)
_ZN39_INTERNAL_29198bdf_4_k_cu_fc2e5bea_68964cuda3std3__48in_placeE:
	.zero		1
	.type		_ZN39_INTERNAL_29198bdf_4_k_cu_fc2e5bea_68964cuda3std6ranges3__45__cpo9iter_moveE,@object
	.size		_ZN39_INTERNAL_29198bdf_4_k_cu_fc2e5bea_68964cuda3std6ranges3__45__cpo9iter_moveE,(_ZN39_INTERNAL_29198bdf_4_k_cu_fc2e5bea_68964cuda3std3__45__cpo5beginE - _ZN39_INTERNAL_29198bdf_4_k_cu_fc2e5bea_68964cuda3std6ranges3__45__cpo9iter_moveE)
_ZN39_INTERNAL_29198bdf_4_k_cu_fc2e5bea_68964cuda3std6ranges3__45__cpo9iter_moveE:
	.zero		1
	.type		_ZN39_INTERNAL_29198bdf_4_k_cu_fc2e5bea_68964cuda3std3__45__cpo5beginE,@object
	.size		_ZN39_INTERNAL_29198bdf_4_k_cu_fc2e5bea_68964cuda3std3__45__cpo5beginE,(_ZN39_INTERNAL_29198bdf_4_k_cu_fc2e5bea_68964cuda3std3__441_GLOBAL__N__29198bdf_4_k_cu_fc2e5bea_68966ignoreE - _ZN39_INTERNAL_29198bdf_4_k_cu_fc2e5bea_68964cuda3std3__45__cpo5beginE)
_ZN39_INTERNAL_29198bdf_4_k_cu_fc2e5bea_68964cuda3std3__45__cpo5beginE:
	.zero		1
	.type		_ZN39_INTERNAL_29198bdf_4_k_cu_fc2e5bea_68964cuda3std3__441_GLOBAL__N__29198bdf_4_k_cu_fc2e5bea_68966ignoreE,@object
	.size		_ZN39_INTERNAL_29198bdf_4_k_cu_fc2e5bea_68964cuda3std3__441_GLOBAL__N__29198bdf_4_k_cu_fc2e5bea_68966ignoreE,(_ZN39_INTERNAL_29198bdf_4_k_cu_fc2e5bea_68964cute7productE - _ZN39_INTERNAL_29198bdf_4_k_cu_fc2e5bea_68964cuda3std3__441_GLOBAL__N__29198bdf_4_k_cu_fc2e5bea_68966ignoreE)
_ZN39_INTERNAL_29198bdf_4_k_cu_fc2e5bea_68964cuda3std3__441_GLOBAL__N__29198bdf_4_k_cu_fc2e5bea_68966ignoreE:
	.zero		1
	.type		_ZN39_INTERNAL_29198bdf_4_k_cu_fc2e5bea_68964cute7productE,@object
	.size		_ZN39_INTERNAL_29198bdf_4_k_cu_fc2e5bea_68964cute7productE,(_ZN39_INTERNAL_29198bdf_4_k_cu_fc2e5bea_68964cuda3std3__45__cpo3endE - _ZN39_INTERNAL_29198bdf_4_k_cu_fc2e5bea_68964cute7productE)
_ZN39_INTERNAL_29198bdf_4_k_cu_fc2e5bea_68964cute7productE:
	.zero		1
	.type		_ZN39_INTERNAL_29198bdf_4_k_cu_fc2e5bea_68964cuda3std3__45__cpo3endE,@object
	.size		_ZN39_INTERNAL_29198bdf_4_k_cu_fc2e5bea_68964cuda3std3__45__cpo3endE,(_ZN39_INTERNAL_29198bdf_4_k_cu_fc2e5bea_68964cuda3std3__419piecewise_constructE - _ZN39_INTERNAL_29198bdf_4_k_cu_fc2e5bea_68964cuda3std3__45__cpo3endE)
_ZN39_INTERNAL_29198bdf_4_k_cu_fc2e5bea_68964cuda3std3__45__cpo3endE:
	.zero		1
	.type		_ZN39_INTERNAL_29198bdf_4_k_cu_fc2e5bea_68964cuda3std3__419piecewise_constructE,@object
	.size		_ZN39_INTERNAL_29198bdf_4_k_cu_fc2e5bea_68964cuda3std3__419piecewise_constructE,(_ZN39_INTERNAL_29198bdf_4_k_cu_fc2e5bea_68964cuda3std3__45__cpo4cendE - _ZN39_INTERNAL_29198bdf_4_k_cu_fc2e5bea_68964cuda3std3__419piecewise_constructE)
_ZN39_INTERNAL_29198bdf_4_k_cu_fc2e5bea_68964cuda3std3__419piecewise_constructE:
	.zero		1
	.type		_ZN39_INTERNAL_29198bdf_4_k_cu_fc2e5bea_68964cuda3std3__45__cpo4cendE,@object
	.size		_ZN39_INTERNAL_29198bdf_4_k_cu_fc2e5bea_68964cuda3std3__45__cpo4cendE,(_ZN39_INTERNAL_29198bdf_4_k_cu_fc2e5bea_68964cuda3std6ranges3__45__cpo4swapE - _ZN39_INTERNAL_29198bdf_4_k_cu_fc2e5bea_68964cuda3std3__45__cpo4cendE)
_ZN39_INTERNAL_29198bdf_4_k_cu_fc2e5bea_68964cuda3std3__45__cpo4cendE:
	.zero		1
	.type		_ZN39_INTERNAL_29198bdf_4_k_cu_fc2e5bea_68964cuda3std6ranges3__45__cpo4swapE,@object
	.size		_ZN39_INTERNAL_29198bdf_4_k_cu_fc2e5bea_68964cuda3std6ranges3__45__cpo4swapE,(.L_8 - _ZN39_INTERNAL_29198bdf_4_k_cu_fc2e5bea_68964cuda3std6ranges3__45__cpo4swapE)
_ZN39_INTERNAL_29198bdf_4_k_cu_fc2e5bea_68964cuda3std6ranges3__45__cpo4swapE:
	.zero		1
.L_8:


//--------------------- .nv.constant0._ZN7cutlass13device_kernelINS_4gemm6kernel13GemmUniversalIN4cute5tupleIJiiiiEEENS1_10collective13CollectiveMmaINS1_34MainloopSm90TmaGmmaWarpSpecializedILi4ENS5_IJNS4_1CILi2EEESB_NSA_ILi1EEEEEENS1_32KernelTmaWarpSpecializedPingpongEEENS5_IJNSA_ILi64EEENSA_ILi256EEESG_EEENS_10tfloat32_tENS5_IJlSC_lEEESJ_SK_NS4_8TiledMMAINS4_8MMA_AtomIJNS4_4SM904GMMA30MMA_64x256x8_F32TF32TF32_SS_TNILNSO_7ScaleInE1ELSQ_1EEEEEENS4_6LayoutINS5_IJSC_SC_SC_EEENS5_IJNSA_ILi0EEESV_SV_EEEEENS5_IJNS4_10UnderscoreESY_SY_EEEEENS4_23SM90_TMA_LOAD_MULTICASTENS4_14ComposedLayoutINS4_7SwizzleILi3ELi4ELi3EEENS4_18smem_ptr_flag_bitsILi32EEENST_INS5_IJNSA_ILi8EEENSA_ILi32EEEEEENS5_IJS18_SC_EEEEEEEvNS4_8identityES11_S1C_vS1D_EENS_8epilogue10collective6detail29Sm90TmaWarpSpecializedAdapterINS1G_15DefaultEpilogueISJ_SK_SK_NS1F_6thread17LinearCombinationISJ_Li1EffLNS1K_9ScaleType4KindE0ELNS_15FloatRoundStyleE2ESJ_EENS1_15EpilogueDefaultEEEEEvvEEEEvNT_6ParamsE --------------------------
	.section	.nv.constant0._ZN7cutlass13device_kernelINS_4gemm6kernel13GemmUniversalIN4cute5tupleIJiiiiEEENS1_10collective13CollectiveMmaINS1_34MainloopSm90TmaGmmaWarpSpecializedILi4ENS5_IJNS4_1CILi2EEESB_NSA_ILi1EEEEEENS1_32KernelTmaWarpSpecializedPingpongEEENS5_IJNSA_ILi64EEENSA_ILi256EEESG_EEENS_10tfloat32_tENS5_IJlSC_lEEESJ_SK_NS4_8TiledMMAINS4_8MMA_AtomIJNS4_4SM904GMMA30MMA_64x256x8_F32TF32TF32_SS_TNILNSO_7ScaleInE1ELSQ_1EEEEEENS4_6LayoutINS5_IJSC_SC_SC_EEENS5_IJNSA_ILi0EEESV_SV_EEEEENS5_IJNS4_10UnderscoreESY_SY_EEEEENS4_23SM90_TMA_LOAD_MULTICASTENS4_14ComposedLayoutINS4_7SwizzleILi3ELi4ELi3EEENS4_18smem_ptr_flag_bitsILi32EEENST_INS5_IJNSA_ILi8EEENSA_ILi32EEEEEENS5_IJS18_SC_EEEEEEEvNS4_8identityES11_S1C_vS1D_EENS_8epilogue10collective6detail29Sm90TmaWarpSpecializedAdapterINS1G_15DefaultEpilogueISJ_SK_SK_NS1F_6thread17LinearCombinationISJ_Li1EffLNS1K_9ScaleType4KindE0ELNS_15FloatRoundStyleE2ESJ_EENS1_15EpilogueDefaultEEEEEvvEEEEvNT_6ParamsE,"a",@progbits
	.sectionflags	@""
	.align	4
.nv.constant0._ZN7cutlass13device_kernelINS_4gemm6kernel13GemmUniversalIN4cute5tupleIJiiiiEEENS1_10collective13CollectiveMmaINS1_34MainloopSm90TmaGmmaWarpSpecializedILi4ENS5_IJNS4_1CILi2EEESB_NSA_ILi1EEEEEENS1_32KernelTmaWarpSpecializedPingpongEEENS5_IJNSA_ILi64EEENSA_ILi256EEESG_EEENS_10tfloat32_tENS5_IJlSC_lEEESJ_SK_NS4_8TiledMMAINS4_8MMA_AtomIJNS4_4SM904GMMA30MMA_64x256x8_F32TF32TF32_SS_TNILNSO_7ScaleInE1ELSQ_1EEEEEENS4_6LayoutINS5_IJSC_SC_SC_EEENS5_IJNSA_ILi0EEESV_SV_EEEEENS5_IJNS4_10UnderscoreESY_SY_EEEEENS4_23SM90_TMA_LOAD_MULTICASTENS4_14ComposedLayoutINS4_7SwizzleILi3ELi4ELi3EEENS4_18smem_ptr_flag_bitsILi32EEENST_INS5_IJNSA_ILi8EEENSA_ILi32EEEEEENS5_IJS18_SC_EEEEEEEvNS4_8identityES11_S1C_vS1D_EENS_8epilogue10collective6detail29Sm90TmaWarpSpecializedAdapterINS1G_15DefaultEpilogueISJ_SK_SK_NS1F_6thread17LinearCombinationISJ_Li1EffLNS1K_9ScaleType4KindE0ELNS_15FloatRoundStyleE2ESJ_EENS1_15EpilogueDefaultEEEEEvvEEEEvNT_6ParamsE:
	.zero		1664


//--------------------- SYMBOLS --------------------------

	.type		.nv.reservedSmem.offset0,@object
	.size		.nv.reservedSmem.offset0,0x4
	.type		__assertfail,@function
